//
// Generated by NVIDIA NVVM Compiler
//
// Compiler Build ID: CL-36424714
// Cuda compilation tools, release 13.0, V13.0.88
// Based on NVVM 20.0.0
//

.version 9.0
.target sm_100
.address_size 64

	// .globl	chop_batch_f32
.extern .shared .align 16 .b8 __smem[];

.visible .entry chop_batch_f32(
	.param .u64 .ptr .align 1 chop_batch_f32_param_0,
	.param .u64 .ptr .align 1 chop_batch_f32_param_1,
	.param .u64 .ptr .align 1 chop_batch_f32_param_2,
	.param .u64 .ptr .align 1 chop_batch_f32_param_3,
	.param .u64 .ptr .align 1 chop_batch_f32_param_4,
	.param .u64 .ptr .align 1 chop_batch_f32_param_5,
	.param .u64 .ptr .align 1 chop_batch_f32_param_6,
	.param .u64 .ptr .align 1 chop_batch_f32_param_7,
	.param .u64 .ptr .align 1 chop_batch_f32_param_8,
	.param .u64 .ptr .align 1 chop_batch_f32_param_9,
	.param .u64 .ptr .align 1 chop_batch_f32_param_10,
	.param .u32 chop_batch_f32_param_11,
	.param .u32 chop_batch_f32_param_12,
	.param .u32 chop_batch_f32_param_13,
	.param .u32 chop_batch_f32_param_14,
	.param .u32 chop_batch_f32_param_15,
	.param .u64 .ptr .align 1 chop_batch_f32_param_16
)
{
	.local .align 16 .b8 	__local_depot0[256];
	.reg .b64 	%SP;
	.reg .b64 	%SPL;
	.reg .pred 	%p<107>;
	.reg .b32 	%r<245>;
	.reg .b32 	%f<114>;
	.reg .b64 	%rd<77>;

	mov.u64 	%SPL, __local_depot0;
	ld.param.u64 	%rd17, [chop_batch_f32_param_1];
	ld.param.u64 	%rd24, [chop_batch_f32_param_2];
	ld.param.u64 	%rd18, [chop_batch_f32_param_3];
	ld.param.u64 	%rd19, [chop_batch_f32_param_4];
	ld.param.u64 	%rd20, [chop_batch_f32_param_5];
	ld.param.u64 	%rd21, [chop_batch_f32_param_6];
	ld.param.u64 	%rd22, [chop_batch_f32_param_7];
	ld.param.u64 	%rd25, [chop_batch_f32_param_8];
	ld.param.u64 	%rd26, [chop_batch_f32_param_9];
	ld.param.u64 	%rd27, [chop_batch_f32_param_10];
	ld.param.u32 	%r48, [chop_batch_f32_param_11];
	ld.param.u32 	%r243, [chop_batch_f32_param_12];
	ld.param.u32 	%r50, [chop_batch_f32_param_13];
	ld.param.u32 	%r52, [chop_batch_f32_param_14];
	ld.param.u32 	%r51, [chop_batch_f32_param_15];
	ld.param.u64 	%rd23, [chop_batch_f32_param_16];
	cvta.to.global.u64 	%rd1, %rd26;
	cvta.to.global.u64 	%rd2, %rd25;
	cvta.to.global.u64 	%rd3, %rd24;
	cvta.to.global.u64 	%rd4, %rd27;
	add.u64 	%rd5, %SPL, 0;
	mov.u32 	%r1, %ctaid.x;
	setp.ge.s32 	%p1, %r1, %r52;
	@%p1 bra 	$L__BB0_166;
	cvta.to.global.u64 	%rd29, %rd23;
	mul.lo.s32 	%r53, %r48, %r1;
	mul.wide.s32 	%rd30, %r53, 4;
	add.s64 	%rd6, %rd29, %rd30;
	mov.u32 	%r2, %tid.x;
	setp.ge.s32 	%p2, %r2, %r48;
	@%p2 bra 	$L__BB0_4;
	mov.u32 	%r3, %ntid.x;
	mov.u32 	%r231, %r2;
$L__BB0_3:
	mul.wide.s32 	%rd31, %r231, 4;
	add.s64 	%rd32, %rd6, %rd31;
	mov.b32 	%r54, 2143289344;
	st.global.u32 	[%rd32], %r54;
	add.s32 	%r231, %r231, %r3;
	setp.lt.s32 	%p3, %r231, %r48;
	@%p3 bra 	$L__BB0_3;
$L__BB0_4:
	bar.sync 	0;
	setp.ne.s32 	%p4, %r2, 0;
	@%p4 bra 	$L__BB0_166;
	cvta.to.global.u64 	%rd33, %rd18;
	mul.wide.u32 	%rd34, %r1, 4;
	add.s64 	%rd35, %rd33, %rd34;
	ld.global.nc.u32 	%r55, [%rd35];
	cvt.s64.s32 	%rd7, %r55;
	cvta.to.global.u64 	%rd36, %rd19;
	add.s64 	%rd37, %rd36, %rd34;
	ld.global.nc.u32 	%r56, [%rd37];
	cvta.to.global.u64 	%rd38, %rd20;
	add.s64 	%rd39, %rd38, %rd34;
	ld.global.nc.f32 	%f1, [%rd39];
	min.s32 	%r57, %r55, %r56;
	setp.lt.s32 	%p5, %r57, 1;
	@%p5 bra 	$L__BB0_166;
	cvt.u32.u64 	%r58, %rd7;
	setp.lt.s32 	%p6, %r243, 0;
	setp.le.s32 	%p7, %r48, %r243;
	sub.s32 	%r59, %r48, %r243;
	setp.lt.s32 	%p8, %r59, %r58;
	or.pred  	%p9, %p6, %p8;
	or.pred  	%p10, %p9, %p7;
	@%p10 bra 	$L__BB0_166;
	cvt.rn.f32.u32 	%f28, %r56;
	rcp.rn.f32 	%f2, %f28;
	cvta.to.global.u64 	%rd41, %rd21;
	mul.wide.u32 	%rd42, %r58, 4;
	add.s64 	%rd43, %rd41, %rd42;
	ld.global.nc.u32 	%r7, [%rd43];
	setp.lt.s32 	%p11, %r7, 0;
	setp.ge.s32 	%p12, %r7, %r50;
	or.pred  	%p13, %p11, %p12;
	@%p13 bra 	$L__BB0_166;
	cvta.to.global.u64 	%rd44, %rd22;
	mul.wide.u32 	%rd45, %r7, 4;
	add.s64 	%rd46, %rd44, %rd45;
	ld.global.nc.u32 	%r8, [%rd46];
	mul.wide.s32 	%rd47, %r48, 4;
	add.s64 	%rd48, %rd4, %rd47;
	ld.global.nc.u32 	%r9, [%rd48];
	mul.wide.u32 	%rd49, %r243, 4;
	add.s64 	%rd50, %rd4, %rd49;
	ld.global.nc.u32 	%r10, [%rd50];
	setp.lt.u32 	%p14, %r58, 65;
	@%p14 bra 	$L__BB0_22;
	setp.lt.s32 	%p15, %r51, 1;
	@%p15 bra 	$L__BB0_148;
	min.u32 	%r11, %r58, %r51;
	and.b32  	%r12, %r11, 15;
	setp.lt.u32 	%p16, %r11, 16;
	mov.b32 	%r234, 0;
	@%p16 bra 	$L__BB0_13;
	and.b32  	%r234, %r11, 2147483632;
	mov.u32 	%r65, __smem;
	add.s32 	%r232, %r65, 32;
	neg.s32 	%r233, %r234;
$L__BB0_12:
	.pragma "nounroll";
	mov.f32 	%f29, 0f00000000;
	st.shared.v4.f32 	[%r232+-32], {%f29, %f29, %f29, %f29};
	st.shared.v4.f32 	[%r232+-16], {%f29, %f29, %f29, %f29};
	st.shared.v4.f32 	[%r232], {%f29, %f29, %f29, %f29};
	st.shared.v4.f32 	[%r232+16], {%f29, %f29, %f29, %f29};
	add.s32 	%r233, %r233, 16;
	add.s32 	%r232, %r232, 64;
	setp.ne.s32 	%p17, %r233, 0;
	@%p17 bra 	$L__BB0_12;
$L__BB0_13:
	setp.eq.s32 	%p18, %r12, 0;
	@%p18 bra 	$L__BB0_148;
	and.b32  	%r20, %r11, 7;
	setp.lt.u32 	%p19, %r12, 8;
	@%p19 bra 	$L__BB0_16;
	shl.b32 	%r66, %r234, 2;
	mov.u32 	%r67, __smem;
	add.s32 	%r68, %r67, %r66;
	mov.b32 	%r69, 0;
	st.shared.u32 	[%r68], %r69;
	st.shared.u32 	[%r68+4], %r69;
	st.shared.u32 	[%r68+8], %r69;
	st.shared.u32 	[%r68+12], %r69;
	st.shared.u32 	[%r68+16], %r69;
	st.shared.u32 	[%r68+20], %r69;
	st.shared.u32 	[%r68+24], %r69;
	st.shared.u32 	[%r68+28], %r69;
	add.s32 	%r234, %r234, 8;
$L__BB0_16:
	setp.eq.s32 	%p20, %r20, 0;
	@%p20 bra 	$L__BB0_148;
	and.b32  	%r23, %r11, 3;
	setp.lt.u32 	%p21, %r20, 4;
	@%p21 bra 	$L__BB0_19;
	shl.b32 	%r70, %r234, 2;
	mov.u32 	%r71, __smem;
	add.s32 	%r72, %r71, %r70;
	mov.b32 	%r73, 0;
	st.shared.u32 	[%r72], %r73;
	st.shared.u32 	[%r72+4], %r73;
	st.shared.u32 	[%r72+8], %r73;
	st.shared.u32 	[%r72+12], %r73;
	add.s32 	%r234, %r234, 4;
$L__BB0_19:
	setp.eq.s32 	%p22, %r23, 0;
	@%p22 bra 	$L__BB0_148;
	shl.b32 	%r74, %r234, 2;
	mov.u32 	%r75, __smem;
	add.s32 	%r238, %r75, %r74;
	neg.s32 	%r237, %r23;
$L__BB0_21:
	.pragma "nounroll";
	mov.b32 	%r76, 0;
	st.shared.u32 	[%r238], %r76;
	add.s32 	%r238, %r238, 4;
	add.s32 	%r237, %r237, 1;
	setp.ne.s32 	%p23, %r237, 0;
	@%p23 bra 	$L__BB0_21;
	bra.uni 	$L__BB0_148;
$L__BB0_22:
	mov.b32 	%r78, 0;
	st.local.u32 	[%rd5], %r78;
	setp.lt.u32 	%p24, %r58, 2;
	@%p24 bra 	$L__BB0_24;
	mov.b32 	%r79, 0;
	st.local.u32 	[%rd5+4], %r79;
$L__BB0_24:
	setp.lt.u32 	%p25, %r58, 3;
	@%p25 bra 	$L__BB0_26;
	mov.b32 	%r81, 0;
	st.local.u32 	[%rd5+8], %r81;
$L__BB0_26:
	setp.lt.u32 	%p26, %r58, 4;
	@%p26 bra 	$L__BB0_28;
	mov.b32 	%r83, 0;
	st.local.u32 	[%rd5+12], %r83;
$L__BB0_28:
	setp.lt.u32 	%p27, %r58, 5;
	@%p27 bra 	$L__BB0_30;
	mov.b32 	%r85, 0;
	st.local.u32 	[%rd5+16], %r85;
$L__BB0_30:
	setp.lt.u32 	%p28, %r58, 6;
	@%p28 bra 	$L__BB0_32;
	mov.b32 	%r87, 0;
	st.local.u32 	[%rd5+20], %r87;
$L__BB0_32:
	setp.lt.u32 	%p29, %r58, 7;
	@%p29 bra 	$L__BB0_34;
	mov.b32 	%r89, 0;
	st.local.u32 	[%rd5+24], %r89;
$L__BB0_34:
	setp.lt.u32 	%p30, %r58, 8;
	@%p30 bra 	$L__BB0_36;
	mov.b32 	%r91, 0;
	st.local.u32 	[%rd5+28], %r91;
$L__BB0_36:
	setp.lt.u32 	%p31, %r58, 9;
	@%p31 bra 	$L__BB0_38;
	mov.b32 	%r93, 0;
	st.local.u32 	[%rd5+32], %r93;
$L__BB0_38:
	setp.lt.u32 	%p32, %r58, 10;
	@%p32 bra 	$L__BB0_40;
	mov.b32 	%r95, 0;
	st.local.u32 	[%rd5+36], %r95;
$L__BB0_40:
	setp.lt.u32 	%p33, %r58, 11;
	@%p33 bra 	$L__BB0_42;
	mov.b32 	%r97, 0;
	st.local.u32 	[%rd5+40], %r97;
$L__BB0_42:
	setp.lt.u32 	%p34, %r58, 12;
	@%p34 bra 	$L__BB0_44;
	mov.b32 	%r99, 0;
	st.local.u32 	[%rd5+44], %r99;
$L__BB0_44:
	setp.lt.u32 	%p35, %r58, 13;
	@%p35 bra 	$L__BB0_46;
	mov.b32 	%r101, 0;
	st.local.u32 	[%rd5+48], %r101;
$L__BB0_46:
	setp.lt.u32 	%p36, %r58, 14;
	@%p36 bra 	$L__BB0_48;
	mov.b32 	%r103, 0;
	st.local.u32 	[%rd5+52], %r103;
$L__BB0_48:
	setp.lt.u32 	%p37, %r58, 15;
	@%p37 bra 	$L__BB0_50;
	mov.b32 	%r105, 0;
	st.local.u32 	[%rd5+56], %r105;
$L__BB0_50:
	setp.lt.u32 	%p38, %r58, 16;
	@%p38 bra 	$L__BB0_52;
	mov.b32 	%r107, 0;
	st.local.u32 	[%rd5+60], %r107;
$L__BB0_52:
	setp.lt.u32 	%p39, %r58, 17;
	@%p39 bra 	$L__BB0_54;
	mov.b32 	%r109, 0;
	st.local.u32 	[%rd5+64], %r109;
$L__BB0_54:
	setp.lt.u32 	%p40, %r58, 18;
	@%p40 bra 	$L__BB0_56;
	mov.b32 	%r111, 0;
	st.local.u32 	[%rd5+68], %r111;
$L__BB0_56:
	setp.lt.u32 	%p41, %r58, 19;
	@%p41 bra 	$L__BB0_58;
	mov.b32 	%r113, 0;
	st.local.u32 	[%rd5+72], %r113;
$L__BB0_58:
	setp.lt.u32 	%p42, %r58, 20;
	@%p42 bra 	$L__BB0_60;
	mov.b32 	%r115, 0;
	st.local.u32 	[%rd5+76], %r115;
$L__BB0_60:
	setp.lt.u32 	%p43, %r58, 21;
	@%p43 bra 	$L__BB0_62;
	mov.b32 	%r117, 0;
	st.local.u32 	[%rd5+80], %r117;
$L__BB0_62:
	setp.lt.u32 	%p44, %r58, 22;
	@%p44 bra 	$L__BB0_64;
	mov.b32 	%r119, 0;
	st.local.u32 	[%rd5+84], %r119;
$L__BB0_64:
	setp.lt.u32 	%p45, %r58, 23;
	@%p45 bra 	$L__BB0_66;
	mov.b32 	%r121, 0;
	st.local.u32 	[%rd5+88], %r121;
$L__BB0_66:
	setp.lt.u32 	%p46, %r58, 24;
	@%p46 bra 	$L__BB0_68;
	mov.b32 	%r123, 0;
	st.local.u32 	[%rd5+92], %r123;
$L__BB0_68:
	setp.lt.u32 	%p47, %r58, 25;
	@%p47 bra 	$L__BB0_70;
	mov.b32 	%r125, 0;
	st.local.u32 	[%rd5+96], %r125;
$L__BB0_70:
	setp.lt.u32 	%p48, %r58, 26;
	@%p48 bra 	$L__BB0_72;
	mov.b32 	%r127, 0;
	st.local.u32 	[%rd5+100], %r127;
$L__BB0_72:
	setp.lt.u32 	%p49, %r58, 27;
	@%p49 bra 	$L__BB0_74;
	mov.b32 	%r129, 0;
	st.local.u32 	[%rd5+104], %r129;
$L__BB0_74:
	setp.lt.u32 	%p50, %r58, 28;
	@%p50 bra 	$L__BB0_76;
	mov.b32 	%r131, 0;
	st.local.u32 	[%rd5+108], %r131;
$L__BB0_76:
	setp.lt.u32 	%p51, %r58, 29;
	@%p51 bra 	$L__BB0_78;
	mov.b32 	%r133, 0;
	st.local.u32 	[%rd5+112], %r133;
$L__BB0_78:
	setp.lt.u32 	%p52, %r58, 30;
	@%p52 bra 	$L__BB0_80;
	mov.b32 	%r135, 0;
	st.local.u32 	[%rd5+116], %r135;
$L__BB0_80:
	setp.lt.u32 	%p53, %r58, 31;
	@%p53 bra 	$L__BB0_82;
	mov.b32 	%r137, 0;
	st.local.u32 	[%rd5+120], %r137;
$L__BB0_82:
	setp.lt.u32 	%p54, %r58, 32;
	@%p54 bra 	$L__BB0_84;
	mov.b32 	%r139, 0;
	st.local.u32 	[%rd5+124], %r139;
$L__BB0_84:
	setp.lt.u32 	%p55, %r58, 33;
	@%p55 bra 	$L__BB0_86;
	mov.b32 	%r141, 0;
	st.local.u32 	[%rd5+128], %r141;
$L__BB0_86:
	setp.lt.u32 	%p56, %r58, 34;
	@%p56 bra 	$L__BB0_88;
	mov.b32 	%r143, 0;
	st.local.u32 	[%rd5+132], %r143;
$L__BB0_88:
	setp.lt.u32 	%p57, %r58, 35;
	@%p57 bra 	$L__BB0_90;
	mov.b32 	%r145, 0;
	st.local.u32 	[%rd5+136], %r145;
$L__BB0_90:
	setp.lt.u32 	%p58, %r58, 36;
	@%p58 bra 	$L__BB0_92;
	mov.b32 	%r147, 0;
	st.local.u32 	[%rd5+140], %r147;
$L__BB0_92:
	setp.lt.u32 	%p59, %r58, 37;
	@%p59 bra 	$L__BB0_94;
	mov.b32 	%r149, 0;
	st.local.u32 	[%rd5+144], %r149;
$L__BB0_94:
	setp.lt.u32 	%p60, %r58, 38;
	@%p60 bra 	$L__BB0_96;
	mov.b32 	%r151, 0;
	st.local.u32 	[%rd5+148], %r151;
$L__BB0_96:
	setp.lt.u32 	%p61, %r58, 39;
	@%p61 bra 	$L__BB0_98;
	mov.b32 	%r153, 0;
	st.local.u32 	[%rd5+152], %r153;
$L__BB0_98:
	setp.lt.u32 	%p62, %r58, 40;
	@%p62 bra 	$L__BB0_100;
	mov.b32 	%r155, 0;
	st.local.u32 	[%rd5+156], %r155;
$L__BB0_100:
	setp.lt.u32 	%p63, %r58, 41;
	@%p63 bra 	$L__BB0_102;
	mov.b32 	%r157, 0;
	st.local.u32 	[%rd5+160], %r157;
$L__BB0_102:
	setp.lt.u32 	%p64, %r58, 42;
	@%p64 bra 	$L__BB0_104;
	mov.b32 	%r159, 0;
	st.local.u32 	[%rd5+164], %r159;
$L__BB0_104:
	setp.lt.u32 	%p65, %r58, 43;
	@%p65 bra 	$L__BB0_106;
	mov.b32 	%r161, 0;
	st.local.u32 	[%rd5+168], %r161;
$L__BB0_106:
	setp.lt.u32 	%p66, %r58, 44;
	@%p66 bra 	$L__BB0_108;
	mov.b32 	%r163, 0;
	st.local.u32 	[%rd5+172], %r163;
$L__BB0_108:
	setp.lt.u32 	%p67, %r58, 45;
	@%p67 bra 	$L__BB0_110;
	mov.b32 	%r165, 0;
	st.local.u32 	[%rd5+176], %r165;
$L__BB0_110:
	setp.lt.u32 	%p68, %r58, 46;
	@%p68 bra 	$L__BB0_112;
	mov.b32 	%r167, 0;
	st.local.u32 	[%rd5+180], %r167;
$L__BB0_112:
	setp.lt.u32 	%p69, %r58, 47;
	@%p69 bra 	$L__BB0_114;
	mov.b32 	%r169, 0;
	st.local.u32 	[%rd5+184], %r169;
$L__BB0_114:
	setp.lt.u32 	%p70, %r58, 48;
	@%p70 bra 	$L__BB0_116;
	mov.b32 	%r171, 0;
	st.local.u32 	[%rd5+188], %r171;
$L__BB0_116:
	setp.lt.u32 	%p71, %r58, 49;
	@%p71 bra 	$L__BB0_118;
	mov.b32 	%r173, 0;
	st.local.u32 	[%rd5+192], %r173;
$L__BB0_118:
	setp.lt.u32 	%p72, %r58, 50;
	@%p72 bra 	$L__BB0_120;
	mov.b32 	%r175, 0;
	st.local.u32 	[%rd5+196], %r175;
$L__BB0_120:
	setp.lt.u32 	%p73, %r58, 51;
	@%p73 bra 	$L__BB0_122;
	mov.b32 	%r177, 0;
	st.local.u32 	[%rd5+200], %r177;
$L__BB0_122:
	setp.lt.u32 	%p74, %r58, 52;
	@%p74 bra 	$L__BB0_124;
	mov.b32 	%r179, 0;
	st.local.u32 	[%rd5+204], %r179;
$L__BB0_124:
	setp.lt.u32 	%p75, %r58, 53;
	@%p75 bra 	$L__BB0_126;
	mov.b32 	%r181, 0;
	st.local.u32 	[%rd5+208], %r181;
$L__BB0_126:
	setp.lt.u32 	%p76, %r58, 54;
	@%p76 bra 	$L__BB0_128;
	mov.b32 	%r183, 0;
	st.local.u32 	[%rd5+212], %r183;
$L__BB0_128:
	setp.lt.u32 	%p77, %r58, 55;
	@%p77 bra 	$L__BB0_130;
	mov.b32 	%r185, 0;
	st.local.u32 	[%rd5+216], %r185;
$L__BB0_130:
	setp.lt.u32 	%p78, %r58, 56;
	@%p78 bra 	$L__BB0_132;
	mov.b32 	%r187, 0;
	st.local.u32 	[%rd5+220], %r187;
$L__BB0_132:
	setp.lt.u32 	%p79, %r58, 57;
	@%p79 bra 	$L__BB0_134;
	mov.b32 	%r189, 0;
	st.local.u32 	[%rd5+224], %r189;
$L__BB0_134:
	setp.lt.u32 	%p80, %r58, 58;
	@%p80 bra 	$L__BB0_136;
	mov.b32 	%r191, 0;
	st.local.u32 	[%rd5+228], %r191;
$L__BB0_136:
	setp.lt.u32 	%p81, %r58, 59;
	@%p81 bra 	$L__BB0_138;
	mov.b32 	%r193, 0;
	st.local.u32 	[%rd5+232], %r193;
$L__BB0_138:
	setp.lt.u32 	%p82, %r58, 60;
	@%p82 bra 	$L__BB0_140;
	mov.b32 	%r195, 0;
	st.local.u32 	[%rd5+236], %r195;
$L__BB0_140:
	setp.lt.u32 	%p83, %r58, 61;
	@%p83 bra 	$L__BB0_142;
	mov.b32 	%r197, 0;
	st.local.u32 	[%rd5+240], %r197;
$L__BB0_142:
	setp.lt.u32 	%p84, %r58, 62;
	@%p84 bra 	$L__BB0_144;
	mov.b32 	%r199, 0;
	st.local.u32 	[%rd5+244], %r199;
$L__BB0_144:
	setp.lt.u32 	%p85, %r58, 63;
	@%p85 bra 	$L__BB0_146;
	mov.b32 	%r201, 0;
	st.local.u32 	[%rd5+248], %r201;
$L__BB0_146:
	setp.ne.s32 	%p86, %r58, 64;
	@%p86 bra 	$L__BB0_148;
	mov.b32 	%r203, 0;
	st.local.u32 	[%rd5+252], %r203;
$L__BB0_148:
	ld.param.u64 	%rd75, [chop_batch_f32_param_0];
	cvt.rn.f32.u32 	%f32, %r58;
	mov.b32 	%r207, %f32;
	add.s32 	%r208, %r207, -1060439283;
	and.b32  	%r209, %r208, -8388608;
	sub.s32 	%r210, %r207, %r209;
	mov.b32 	%f33, %r210;
	add.f32 	%f34, %f33, 0fBF800000;
	mul.wide.u32 	%rd76, %r243, 4;
	add.s64 	%rd51, %rd3, %rd76;
	ld.global.nc.f32 	%f105, [%rd51];
	shl.b64 	%rd52, %rd7, 2;
	sub.s64 	%rd53, %rd4, %rd52;
	add.s64 	%rd8, %rd53, 4;
	sub.s32 	%r242, %r243, %r48;
	neg.s32 	%r241, %r56;
	add.s64 	%rd9, %rd4, 4;
	mov.b32 	%r211, -1;
	shl.b32 	%r212, %r211, %r7;
	add.s32 	%r213, %r8, %r212;
	add.s32 	%r214, %r213, %r243;
	add.s32 	%r239, %r214, 1;
	cvta.to.global.u64 	%rd11, %rd75;
	cvta.to.global.u64 	%rd12, %rd17;
	fma.rn.f32 	%f35, %f32, 0f7F800000, 0f7F800000;
	setp.gt.u32 	%p87, %r207, 2139095039;
	fma.rn.f32 	%f36, %f34, 0f3DC6B27F, 0fBE2C7F30;
	fma.rn.f32 	%f37, %f36, %f34, 0f3E2FCF2A;
	fma.rn.f32 	%f38, %f37, %f34, 0fBE374E43;
	fma.rn.f32 	%f39, %f38, %f34, 0f3E520BF4;
	fma.rn.f32 	%f40, %f39, %f34, 0fBE763C8B;
	fma.rn.f32 	%f41, %f40, %f34, 0f3E93BF99;
	fma.rn.f32 	%f42, %f41, %f34, 0fBEB8AA49;
	fma.rn.f32 	%f43, %f42, %f34, 0f3EF6384A;
	fma.rn.f32 	%f44, %f43, %f34, 0fBF38AA3B;
	mul.f32 	%f45, %f34, %f44;
	mul.f32 	%f46, %f34, %f45;
	fma.rn.f32 	%f47, %f34, 0f3FB8AA3B, %f46;
	cvt.rn.f32.s32 	%f48, %r209;
	fma.rn.f32 	%f49, %f48, 0f34000000, 0f00000000;
	add.f32 	%f50, %f49, %f47;
	selp.f32 	%f51, %f35, %f50, %p87;
	rcp.rn.f32 	%f52, %f51;
	mul.f32 	%f4, %f1, %f52;
	mov.f32 	%f107, 0f7FC00000;
	mov.f32 	%f106, 0f00000000;
	mov.b32 	%r244, 0;
	mov.b32 	%r240, 1;
	mov.f32 	%f108, %f106;
	mov.f32 	%f109, %f106;
$L__BB0_149:
	mov.f32 	%f9, %f109;
	mov.f32 	%f5, %f105;
	cvt.s64.s32 	%rd14, %r243;
	add.s64 	%rd54, %rd11, %rd76;
	ld.global.nc.f32 	%f10, [%rd54];
	add.s64 	%rd55, %rd12, %rd76;
	ld.global.nc.f32 	%f11, [%rd55];
	add.s64 	%rd56, %rd3, %rd76;
	ld.global.nc.f32 	%f105, [%rd56];
	add.s32 	%r41, %r240, -1;
	setp.ne.s32 	%p88, %r240, 1;
	@%p88 bra 	$L__BB0_151;
	sub.f32 	%f110, %f10, %f11;
	bra.uni 	$L__BB0_152;
$L__BB0_151:
	sub.f32 	%f53, %f10, %f11;
	sub.f32 	%f54, %f10, %f5;
	abs.f32 	%f55, %f54;
	sub.f32 	%f56, %f11, %f5;
	abs.f32 	%f57, %f56;
	max.f32 	%f58, %f55, %f57;
	max.f32 	%f110, %f53, %f58;
$L__BB0_152:
	setp.ge.s32 	%p89, %r41, %r56;
	@%p89 bra 	$L__BB0_154;
	add.f32 	%f106, %f106, %f110;
	setp.eq.s32 	%p90, %r241, -1;
	mul.f32 	%f60, %f2, %f106;
	selp.f32 	%f107, %f60, %f107, %p90;
	bra.uni 	$L__BB0_155;
$L__BB0_154:
	sub.f32 	%f59, %f110, %f107;
	fma.rn.f32 	%f107, %f2, %f59, %f107;
$L__BB0_155:
	setp.lt.s32 	%p91, %r41, %r56;
	cvt.u32.u64 	%r215, %rd7;
	setp.gt.u32 	%p92, %r215, 64;
	add.s32 	%r241, %r241, 1;
	setp.eq.s32 	%p93, %r241, 0;
	selp.f32 	%f61, %f107, 0f7FC00000, %p93;
	selp.f32 	%f62, %f61, %f107, %p91;
	setp.num.f32 	%p94, %f62, %f62;
	selp.f32 	%f21, %f62, 0f00000000, %p94;
	@%p92 bra 	$L__BB0_157;
	mul.wide.s32 	%rd57, %r244, 4;
	add.s64 	%rd58, %rd5, %rd57;
	ld.local.f32 	%f113, [%rd58];
	st.local.f32 	[%rd58], %f21;
	bra.uni 	$L__BB0_158;
$L__BB0_157:
	shl.b32 	%r216, %r244, 2;
	mov.u32 	%r217, __smem;
	add.s32 	%r218, %r217, %r216;
	ld.shared.f32 	%f113, [%r218];
	st.shared.f32 	[%r218], %f21;
$L__BB0_158:
	sub.f32 	%f63, %f21, %f113;
	add.f32 	%f109, %f9, %f63;
	abs.f32 	%f64, %f9;
	abs.f32 	%f65, %f63;
	setp.ltu.f32 	%p95, %f64, %f65;
	sub.f32 	%f66, %f9, %f109;
	add.f32 	%f67, %f63, %f66;
	sub.f32 	%f68, %f63, %f109;
	add.f32 	%f69, %f9, %f68;
	selp.f32 	%f70, %f69, %f67, %p95;
	add.f32 	%f108, %f108, %f70;
	cvt.u32.u64 	%r219, %rd7;
	add.s32 	%r220, %r219, -1;
	setp.lt.s32 	%p96, %r41, %r220;
	@%p96 bra 	$L__BB0_165;
	setp.eq.s32 	%p97, %r9, %r10;
	@%p97 bra 	$L__BB0_162;
	add.s64 	%rd59, %rd9, %rd76;
	ld.global.nc.u32 	%r221, [%rd59];
	shl.b64 	%rd60, %rd14, 2;
	add.s64 	%rd61, %rd8, %rd60;
	ld.global.nc.u32 	%r222, [%rd61];
	setp.eq.s32 	%p98, %r221, %r222;
	@%p98 bra 	$L__BB0_162;
	add.s64 	%rd62, %rd6, %rd76;
	mov.b32 	%r223, 2143289344;
	st.global.u32 	[%rd62], %r223;
	bra.uni 	$L__BB0_165;
$L__BB0_162:
	mul.wide.s32 	%rd63, %r239, 4;
	cvt.s64.s32 	%rd64, %r8;
	sub.s64 	%rd65, %rd64, %rd7;
	cvt.s64.s32 	%rd66, %r243;
	add.s64 	%rd67, %rd65, %rd66;
	shl.b64 	%rd68, %rd67, 2;
	add.s64 	%rd69, %rd2, %rd68;
	ld.global.nc.f32 	%f71, [%rd69+4];
	add.s64 	%rd70, %rd2, %rd63;
	ld.global.nc.f32 	%f72, [%rd70];
	max.f32 	%f73, %f71, %f72;
	add.s64 	%rd71, %rd1, %rd68;
	ld.global.nc.f32 	%f74, [%rd71+4];
	add.s64 	%rd72, %rd1, %rd63;
	ld.global.nc.f32 	%f75, [%rd72];
	min.f32 	%f76, %f74, %f75;
	sub.f32 	%f27, %f73, %f76;
	setp.gt.f32 	%p99, %f27, 0f00000000;
	add.f32 	%f77, %f109, %f108;
	setp.gt.f32 	%p100, %f77, 0f00000000;
	and.pred  	%p101, %p99, %p100;
	@%p101 bra 	$L__BB0_164;
	add.s64 	%rd74, %rd6, %rd76;
	mov.b32 	%r228, 2143289344;
	st.global.u32 	[%rd74], %r228;
	bra.uni 	$L__BB0_165;
$L__BB0_164:
	add.f32 	%f79, %f109, %f108;
	div.rn.f32 	%f80, %f79, %f27;
	setp.lt.f32 	%p102, %f80, 0f00800000;
	mul.f32 	%f81, %f80, 0f4B000000;
	selp.f32 	%f82, %f81, %f80, %p102;
	selp.f32 	%f83, 0fC1B80000, 0f00000000, %p102;
	mov.b32 	%r224, %f82;
	add.s32 	%r225, %r224, -1060439283;
	and.b32  	%r226, %r225, -8388608;
	sub.s32 	%r227, %r224, %r226;
	mov.b32 	%f84, %r227;
	cvt.rn.f32.s32 	%f85, %r226;
	fma.rn.f32 	%f86, %f85, 0f34000000, %f83;
	add.f32 	%f87, %f84, 0fBF800000;
	fma.rn.f32 	%f88, %f87, 0f3DC6B27F, 0fBE2C7F30;
	fma.rn.f32 	%f89, %f88, %f87, 0f3E2FCF2A;
	fma.rn.f32 	%f90, %f89, %f87, 0fBE374E43;
	fma.rn.f32 	%f91, %f90, %f87, 0f3E520BF4;
	fma.rn.f32 	%f92, %f91, %f87, 0fBE763C8B;
	fma.rn.f32 	%f93, %f92, %f87, 0f3E93BF99;
	fma.rn.f32 	%f94, %f93, %f87, 0fBEB8AA49;
	fma.rn.f32 	%f95, %f94, %f87, 0f3EF6384A;
	fma.rn.f32 	%f96, %f95, %f87, 0fBF38AA3B;
	mul.f32 	%f97, %f87, %f96;
	mul.f32 	%f98, %f87, %f97;
	fma.rn.f32 	%f99, %f87, 0f3FB8AA3B, %f98;
	add.f32 	%f100, %f86, %f99;
	setp.gt.u32 	%p103, %r224, 2139095039;
	fma.rn.f32 	%f101, %f82, 0f7F800000, 0f7F800000;
	selp.f32 	%f102, %f101, %f100, %p103;
	setp.eq.f32 	%p104, %f82, 0f00000000;
	selp.f32 	%f103, 0fFF800000, %f102, %p104;
	mul.f32 	%f104, %f4, %f103;
	add.s64 	%rd73, %rd6, %rd76;
	st.global.f32 	[%rd73], %f104;
$L__BB0_165:
	add.s32 	%r229, %r244, 1;
	add.s32 	%r243, %r243, 1;
	add.s32 	%r242, %r242, 1;
	setp.ne.s32 	%p105, %r242, 0;
	add.s32 	%r240, %r240, 1;
	add.s64 	%rd76, %rd76, 4;
	add.s32 	%r239, %r239, 1;
	cvt.u32.u64 	%r230, %rd7;
	setp.eq.s32 	%p106, %r229, %r230;
	selp.b32 	%r244, 0, %r229, %p106;
	@%p105 bra 	$L__BB0_149;
$L__BB0_166:
	ret;

}
	// .globl	chop_many_series_one_param_f32
.visible .entry chop_many_series_one_param_f32(
	.param .u64 .ptr .align 1 chop_many_series_one_param_f32_param_0,
	.param .u64 .ptr .align 1 chop_many_series_one_param_f32_param_1,
	.param .u64 .ptr .align 1 chop_many_series_one_param_f32_param_2,
	.param .u64 .ptr .align 1 chop_many_series_one_param_f32_param_3,
	.param .u32 chop_many_series_one_param_f32_param_4,
	.param .u32 chop_many_series_one_param_f32_param_5,
	.param .u32 chop_many_series_one_param_f32_param_6,
	.param .f32 chop_many_series_one_param_f32_param_7,
	.param .u64 .ptr .align 1 chop_many_series_one_param_f32_param_8
)
{
	.reg .pred 	%p<49>;
	.reg .b32 	%r<99>;
	.reg .b32 	%f<73>;
	.reg .b64 	%rd<143>;

	ld.param.u64 	%rd26, [chop_many_series_one_param_f32_param_0];
	ld.param.u64 	%rd27, [chop_many_series_one_param_f32_param_1];
	ld.param.u64 	%rd28, [chop_many_series_one_param_f32_param_2];
	ld.param.u64 	%rd29, [chop_many_series_one_param_f32_param_3];
	ld.param.u32 	%r41, [chop_many_series_one_param_f32_param_4];
	ld.param.u32 	%r42, [chop_many_series_one_param_f32_param_5];
	ld.param.u32 	%r43, [chop_many_series_one_param_f32_param_6];
	ld.param.f32 	%f12, [chop_many_series_one_param_f32_param_7];
	ld.param.u64 	%rd30, [chop_many_series_one_param_f32_param_8];
	cvta.to.global.u64 	%rd1, %rd30;
	mov.u32 	%r44, %ctaid.x;
	mov.u32 	%r45, %ntid.x;
	mov.u32 	%r46, %tid.x;
	mad.lo.s32 	%r1, %r44, %r45, %r46;
	setp.ge.s32 	%p1, %r1, %r41;
	@%p1 bra 	$L__BB1_48;
	cvta.to.global.u64 	%rd31, %rd29;
	cvt.s64.s32 	%rd2, %r1;
	mul.wide.s32 	%rd32, %r1, 4;
	add.s64 	%rd33, %rd31, %rd32;
	ld.global.nc.u32 	%r2, [%rd33];
	setp.gt.s32 	%p2, %r2, -1;
	setp.gt.s32 	%p3, %r42, %r2;
	and.pred  	%p4, %p2, %p3;
	@%p4 bra 	$L__BB1_14;
	setp.lt.s32 	%p40, %r42, 1;
	@%p40 bra 	$L__BB1_48;
	cvt.s64.s32 	%rd3, %r41;
	and.b32  	%r3, %r42, 7;
	setp.lt.u32 	%p41, %r42, 8;
	mov.b32 	%r94, 0;
	@%p41 bra 	$L__BB1_6;
	and.b32  	%r94, %r42, 2147483640;
	neg.s32 	%r85, %r94;
	shl.b64 	%rd114, %rd2, 2;
	add.s64 	%rd140, %rd1, %rd114;
	shl.b64 	%rd5, %rd3, 5;
	shl.b64 	%rd6, %rd3, 2;
$L__BB1_5:
	.pragma "nounroll";
	mov.b32 	%r80, 2143289344;
	st.global.u32 	[%rd140], %r80;
	add.s64 	%rd115, %rd140, %rd6;
	st.global.u32 	[%rd115], %r80;
	add.s64 	%rd116, %rd115, %rd6;
	st.global.u32 	[%rd116], %r80;
	add.s64 	%rd117, %rd116, %rd6;
	st.global.u32 	[%rd117], %r80;
	add.s64 	%rd118, %rd117, %rd6;
	st.global.u32 	[%rd118], %r80;
	add.s64 	%rd119, %rd118, %rd6;
	st.global.u32 	[%rd119], %r80;
	add.s64 	%rd120, %rd119, %rd6;
	st.global.u32 	[%rd120], %r80;
	add.s64 	%rd121, %rd120, %rd6;
	st.global.u32 	[%rd121], %r80;
	add.s32 	%r85, %r85, 8;
	add.s64 	%rd140, %rd140, %rd5;
	setp.eq.s32 	%p42, %r85, 0;
	@%p42 bra 	$L__BB1_6;
	bra.uni 	$L__BB1_5;
$L__BB1_6:
	setp.eq.s32 	%p43, %r3, 0;
	@%p43 bra 	$L__BB1_48;
	and.b32  	%r30, %r42, 3;
	setp.lt.u32 	%p44, %r3, 4;
	@%p44 bra 	$L__BB1_9;
	cvt.u64.u32 	%rd122, %r94;
	mad.lo.s64 	%rd123, %rd122, %rd3, %rd2;
	shl.b64 	%rd124, %rd123, 2;
	add.s64 	%rd125, %rd1, %rd124;
	mov.b32 	%r81, 2143289344;
	st.global.u32 	[%rd125], %r81;
	shl.b64 	%rd126, %rd3, 2;
	add.s64 	%rd127, %rd125, %rd126;
	st.global.u32 	[%rd127], %r81;
	add.s64 	%rd128, %rd127, %rd126;
	st.global.u32 	[%rd128], %r81;
	add.s64 	%rd129, %rd128, %rd126;
	st.global.u32 	[%rd129], %r81;
	add.s32 	%r94, %r94, 4;
$L__BB1_9:
	setp.eq.s32 	%p45, %r30, 0;
	@%p45 bra 	$L__BB1_48;
	setp.eq.s32 	%p46, %r30, 1;
	@%p46 bra 	$L__BB1_12;
	cvt.u64.u32 	%rd130, %r94;
	mad.lo.s64 	%rd131, %rd130, %rd3, %rd2;
	shl.b64 	%rd132, %rd131, 2;
	add.s64 	%rd133, %rd1, %rd132;
	mov.b32 	%r82, 2143289344;
	st.global.u32 	[%rd133], %r82;
	shl.b64 	%rd134, %rd3, 2;
	add.s64 	%rd135, %rd133, %rd134;
	st.global.u32 	[%rd135], %r82;
	add.s32 	%r94, %r94, 2;
$L__BB1_12:
	and.b32  	%r83, %r42, 1;
	setp.eq.b32 	%p47, %r83, 1;
	not.pred 	%p48, %p47;
	@%p48 bra 	$L__BB1_48;
	cvt.u64.u32 	%rd136, %r94;
	mad.lo.s64 	%rd137, %rd136, %rd3, %rd2;
	shl.b64 	%rd138, %rd137, 2;
	add.s64 	%rd139, %rd1, %rd138;
	mov.b32 	%r84, 2143289344;
	st.global.u32 	[%rd139], %r84;
	bra.uni 	$L__BB1_48;
$L__BB1_14:
	setp.gt.s32 	%p5, %r43, 0;
	sub.s32 	%r47, %r42, %r2;
	setp.le.s32 	%p6, %r43, %r47;
	and.pred  	%p7, %p5, %p6;
	@%p7 bra 	$L__BB1_27;
	setp.lt.s32 	%p31, %r42, 1;
	@%p31 bra 	$L__BB1_48;
	cvt.s64.s32 	%rd9, %r41;
	and.b32  	%r8, %r42, 7;
	setp.lt.u32 	%p32, %r42, 8;
	mov.b32 	%r97, 0;
	@%p32 bra 	$L__BB1_19;
	and.b32  	%r97, %r42, 2147483640;
	neg.s32 	%r86, %r97;
	shl.b64 	%rd88, %rd2, 2;
	add.s64 	%rd141, %rd1, %rd88;
	shl.b64 	%rd11, %rd9, 5;
	shl.b64 	%rd12, %rd9, 2;
$L__BB1_18:
	.pragma "nounroll";
	mov.b32 	%r74, 2143289344;
	st.global.u32 	[%rd141], %r74;
	add.s64 	%rd89, %rd141, %rd12;
	st.global.u32 	[%rd89], %r74;
	add.s64 	%rd90, %rd89, %rd12;
	st.global.u32 	[%rd90], %r74;
	add.s64 	%rd91, %rd90, %rd12;
	st.global.u32 	[%rd91], %r74;
	add.s64 	%rd92, %rd91, %rd12;
	st.global.u32 	[%rd92], %r74;
	add.s64 	%rd93, %rd92, %rd12;
	st.global.u32 	[%rd93], %r74;
	add.s64 	%rd94, %rd93, %rd12;
	st.global.u32 	[%rd94], %r74;
	add.s64 	%rd95, %rd94, %rd12;
	st.global.u32 	[%rd95], %r74;
	add.s32 	%r86, %r86, 8;
	add.s64 	%rd141, %rd141, %rd11;
	setp.eq.s32 	%p33, %r86, 0;
	@%p33 bra 	$L__BB1_19;
	bra.uni 	$L__BB1_18;
$L__BB1_19:
	setp.eq.s32 	%p34, %r8, 0;
	@%p34 bra 	$L__BB1_48;
	and.b32  	%r36, %r42, 3;
	setp.lt.u32 	%p35, %r8, 4;
	@%p35 bra 	$L__BB1_22;
	cvt.u64.u32 	%rd96, %r97;
	mad.lo.s64 	%rd97, %rd96, %rd9, %rd2;
	shl.b64 	%rd98, %rd97, 2;
	add.s64 	%rd99, %rd1, %rd98;
	mov.b32 	%r75, 2143289344;
	st.global.u32 	[%rd99], %r75;
	shl.b64 	%rd100, %rd9, 2;
	add.s64 	%rd101, %rd99, %rd100;
	st.global.u32 	[%rd101], %r75;
	add.s64 	%rd102, %rd101, %rd100;
	st.global.u32 	[%rd102], %r75;
	add.s64 	%rd103, %rd102, %rd100;
	st.global.u32 	[%rd103], %r75;
	add.s32 	%r97, %r97, 4;
$L__BB1_22:
	setp.eq.s32 	%p36, %r36, 0;
	@%p36 bra 	$L__BB1_48;
	setp.eq.s32 	%p37, %r36, 1;
	@%p37 bra 	$L__BB1_25;
	cvt.u64.u32 	%rd104, %r97;
	mad.lo.s64 	%rd105, %rd104, %rd9, %rd2;
	shl.b64 	%rd106, %rd105, 2;
	add.s64 	%rd107, %rd1, %rd106;
	mov.b32 	%r76, 2143289344;
	st.global.u32 	[%rd107], %r76;
	shl.b64 	%rd108, %rd9, 2;
	add.s64 	%rd109, %rd107, %rd108;
	st.global.u32 	[%rd109], %r76;
	add.s32 	%r97, %r97, 2;
$L__BB1_25:
	and.b32  	%r77, %r42, 1;
	setp.eq.b32 	%p38, %r77, 1;
	not.pred 	%p39, %p38;
	@%p39 bra 	$L__BB1_48;
	cvt.u64.u32 	%rd110, %r97;
	mad.lo.s64 	%rd111, %rd110, %rd9, %rd2;
	shl.b64 	%rd112, %rd111, 2;
	add.s64 	%rd113, %rd1, %rd112;
	mov.b32 	%r78, 2143289344;
	st.global.u32 	[%rd113], %r78;
	bra.uni 	$L__BB1_48;
$L__BB1_27:
	add.s32 	%r48, %r43, %r2;
	add.s32 	%r90, %r48, -1;
	setp.lt.s32 	%p8, %r90, 1;
	@%p8 bra 	$L__BB1_39;
	cvt.s64.s32 	%rd15, %r41;
	add.s32 	%r51, %r48, -2;
	and.b32  	%r14, %r90, 7;
	setp.lt.u32 	%p9, %r51, 7;
	mov.b32 	%r87, 0;
	@%p9 bra 	$L__BB1_31;
	and.b32  	%r87, %r90, 2147483640;
	neg.s32 	%r92, %r87;
	shl.b64 	%rd34, %rd2, 2;
	add.s64 	%rd142, %rd1, %rd34;
	shl.b64 	%rd17, %rd15, 5;
	shl.b64 	%rd18, %rd15, 2;
$L__BB1_30:
	.pragma "nounroll";
	mov.b32 	%r52, 2143289344;
	st.global.u32 	[%rd142], %r52;
	add.s64 	%rd35, %rd142, %rd18;
	st.global.u32 	[%rd35], %r52;
	add.s64 	%rd36, %rd35, %rd18;
	st.global.u32 	[%rd36], %r52;
	add.s64 	%rd37, %rd36, %rd18;
	st.global.u32 	[%rd37], %r52;
	add.s64 	%rd38, %rd37, %rd18;
	st.global.u32 	[%rd38], %r52;
	add.s64 	%rd39, %rd38, %rd18;
	st.global.u32 	[%rd39], %r52;
	add.s64 	%rd40, %rd39, %rd18;
	st.global.u32 	[%rd40], %r52;
	add.s64 	%rd41, %rd40, %rd18;
	st.global.u32 	[%rd41], %r52;
	add.s32 	%r92, %r92, 8;
	add.s64 	%rd142, %rd142, %rd17;
	setp.eq.s32 	%p10, %r92, 0;
	@%p10 bra 	$L__BB1_31;
	bra.uni 	$L__BB1_30;
$L__BB1_31:
	setp.eq.s32 	%p11, %r14, 0;
	@%p11 bra 	$L__BB1_39;
	and.b32  	%r18, %r90, 3;
	setp.lt.u32 	%p12, %r14, 4;
	@%p12 bra 	$L__BB1_34;
	cvt.u64.u32 	%rd42, %r87;
	mad.lo.s64 	%rd43, %rd42, %rd15, %rd2;
	shl.b64 	%rd44, %rd43, 2;
	add.s64 	%rd45, %rd1, %rd44;
	mov.b32 	%r53, 2143289344;
	st.global.u32 	[%rd45], %r53;
	add.s32 	%r54, %r87, 1;
	cvt.u64.u32 	%rd46, %r54;
	mad.lo.s64 	%rd47, %rd46, %rd15, %rd2;
	shl.b64 	%rd48, %rd47, 2;
	add.s64 	%rd49, %rd1, %rd48;
	st.global.u32 	[%rd49], %r53;
	add.s32 	%r55, %r87, 2;
	cvt.u64.u32 	%rd50, %r55;
	mad.lo.s64 	%rd51, %rd50, %rd15, %rd2;
	shl.b64 	%rd52, %rd51, 2;
	add.s64 	%rd53, %rd1, %rd52;
	st.global.u32 	[%rd53], %r53;
	add.s32 	%r56, %r87, 3;
	cvt.u64.u32 	%rd54, %r56;
	mad.lo.s64 	%rd55, %rd54, %rd15, %rd2;
	shl.b64 	%rd56, %rd55, 2;
	add.s64 	%rd57, %rd1, %rd56;
	st.global.u32 	[%rd57], %r53;
	add.s32 	%r87, %r87, 4;
$L__BB1_34:
	setp.eq.s32 	%p13, %r18, 0;
	@%p13 bra 	$L__BB1_39;
	setp.eq.s32 	%p14, %r18, 1;
	@%p14 bra 	$L__BB1_37;
	cvt.u64.u32 	%rd58, %r87;
	mad.lo.s64 	%rd59, %rd58, %rd15, %rd2;
	shl.b64 	%rd60, %rd59, 2;
	add.s64 	%rd61, %rd1, %rd60;
	mov.b32 	%r57, 2143289344;
	st.global.u32 	[%rd61], %r57;
	add.s32 	%r58, %r87, 1;
	cvt.u64.u32 	%rd62, %r58;
	mad.lo.s64 	%rd63, %rd62, %rd15, %rd2;
	shl.b64 	%rd64, %rd63, 2;
	add.s64 	%rd65, %rd1, %rd64;
	st.global.u32 	[%rd65], %r57;
	add.s32 	%r87, %r87, 2;
$L__BB1_37:
	and.b32  	%r59, %r90, 1;
	setp.eq.b32 	%p15, %r59, 1;
	not.pred 	%p16, %p15;
	@%p16 bra 	$L__BB1_39;
	cvt.u64.u32 	%rd66, %r87;
	mad.lo.s64 	%rd67, %rd66, %rd15, %rd2;
	shl.b64 	%rd68, %rd67, 2;
	add.s64 	%rd69, %rd1, %rd68;
	mov.b32 	%r60, 2143289344;
	st.global.u32 	[%rd69], %r60;
$L__BB1_39:
	setp.ge.s32 	%p17, %r90, %r42;
	@%p17 bra 	$L__BB1_48;
	cvt.rn.f32.s32 	%f13, %r43;
	setp.lt.s32 	%p18, %r43, 1;
	mul.f32 	%f14, %f13, 0f4B000000;
	selp.f32 	%f15, %f14, %f13, %p18;
	mov.b32 	%r61, %f15;
	add.s32 	%r62, %r61, -1060439283;
	and.b32  	%r63, %r62, -8388608;
	sub.s32 	%r64, %r61, %r63;
	mov.b32 	%f16, %r64;
	add.f32 	%f17, %f16, 0fBF800000;
	cvta.to.global.u64 	%rd19, %rd28;
	cvt.s64.s32 	%rd20, %r41;
	cvta.to.global.u64 	%rd21, %rd26;
	cvta.to.global.u64 	%rd22, %rd27;
	fma.rn.f32 	%f18, %f15, 0f7F800000, 0f7F800000;
	setp.gt.u32 	%p19, %r61, 2139095039;
	fma.rn.f32 	%f19, %f17, 0f3DC6B27F, 0fBE2C7F30;
	fma.rn.f32 	%f20, %f19, %f17, 0f3E2FCF2A;
	fma.rn.f32 	%f21, %f20, %f17, 0fBE374E43;
	fma.rn.f32 	%f22, %f21, %f17, 0f3E520BF4;
	fma.rn.f32 	%f23, %f22, %f17, 0fBE763C8B;
	fma.rn.f32 	%f24, %f23, %f17, 0f3E93BF99;
	fma.rn.f32 	%f25, %f24, %f17, 0fBEB8AA49;
	fma.rn.f32 	%f26, %f25, %f17, 0f3EF6384A;
	fma.rn.f32 	%f27, %f26, %f17, 0fBF38AA3B;
	mul.f32 	%f28, %f17, %f27;
	mul.f32 	%f29, %f17, %f28;
	fma.rn.f32 	%f30, %f17, 0f3FB8AA3B, %f29;
	cvt.rn.f32.s32 	%f31, %r63;
	selp.f32 	%f32, 0fC1B80000, 0f00000000, %p18;
	fma.rn.f32 	%f33, %f31, 0f34000000, %f32;
	add.f32 	%f34, %f33, %f30;
	selp.f32 	%f35, %f18, %f34, %p19;
	rcp.rn.f32 	%f36, %f35;
	setp.eq.f32 	%p20, %f15, 0f00000000;
	selp.f32 	%f37, 0f80000000, %f36, %p20;
	mul.f32 	%f1, %f12, %f37;
$L__BB1_41:
	mov.u32 	%r23, %r90;
	add.s32 	%r90, %r23, 1;
	cvt.s64.s32 	%rd70, %r90;
	mad.lo.s64 	%rd71, %rd70, %rd20, %rd2;
	shl.b64 	%rd72, %rd71, 2;
	add.s64 	%rd73, %rd19, %rd72;
	ld.global.nc.f32 	%f39, [%rd73];
	sub.s32 	%r65, %r90, %r43;
	cvt.s64.s32 	%rd74, %r65;
	mad.lo.s64 	%rd75, %rd74, %rd20, %rd2;
	shl.b64 	%rd76, %rd75, 2;
	add.s64 	%rd77, %rd19, %rd76;
	ld.global.nc.f32 	%f40, [%rd77];
	sub.f32 	%f2, %f39, %f40;
	setp.leu.f32 	%p21, %f2, 0f00000000;
	mov.f32 	%f72, 0f7FC00000;
	@%p21 bra 	$L__BB1_47;
	sub.s32 	%r67, %r23, %r43;
	add.s32 	%r68, %r67, 1;
	cvt.s64.s32 	%rd23, %r68;
	mov.f32 	%f71, 0fFF800000;
	mov.f32 	%f70, 0f7F800000;
	mov.b32 	%r91, 0;
$L__BB1_43:
	cvt.u64.u32 	%rd78, %r91;
	add.s64 	%rd79, %rd78, %rd23;
	mad.lo.s64 	%rd80, %rd79, %rd20, %rd2;
	shl.b64 	%rd81, %rd80, 2;
	add.s64 	%rd82, %rd21, %rd81;
	ld.global.nc.f32 	%f5, [%rd82];
	add.s64 	%rd83, %rd22, %rd81;
	ld.global.nc.f32 	%f44, [%rd83];
	setp.nan.f32 	%p22, %f5, %f5;
	setp.nan.f32 	%p23, %f44, %f44;
	or.pred  	%p24, %p22, %p23;
	@%p24 bra 	$L__BB1_47;
	max.f32 	%f71, %f71, %f5;
	min.f32 	%f70, %f70, %f44;
	add.s32 	%r91, %r91, 1;
	setp.ne.s32 	%p25, %r91, %r43;
	@%p25 bra 	$L__BB1_43;
	sub.f32 	%f9, %f71, %f70;
	setp.leu.f32 	%p26, %f9, 0f00000000;
	@%p26 bra 	$L__BB1_47;
	div.rn.f32 	%f46, %f2, %f9;
	setp.lt.f32 	%p27, %f46, 0f00800000;
	mul.f32 	%f47, %f46, 0f4B000000;
	selp.f32 	%f48, %f47, %f46, %p27;
	selp.f32 	%f49, 0fC1B80000, 0f00000000, %p27;
	mov.b32 	%r69, %f48;
	add.s32 	%r70, %r69, -1060439283;
	and.b32  	%r71, %r70, -8388608;
	sub.s32 	%r72, %r69, %r71;
	mov.b32 	%f50, %r72;
	cvt.rn.f32.s32 	%f51, %r71;
	fma.rn.f32 	%f52, %f51, 0f34000000, %f49;
	add.f32 	%f53, %f50, 0fBF800000;
	fma.rn.f32 	%f54, %f53, 0f3DC6B27F, 0fBE2C7F30;
	fma.rn.f32 	%f55, %f54, %f53, 0f3E2FCF2A;
	fma.rn.f32 	%f56, %f55, %f53, 0fBE374E43;
	fma.rn.f32 	%f57, %f56, %f53, 0f3E520BF4;
	fma.rn.f32 	%f58, %f57, %f53, 0fBE763C8B;
	fma.rn.f32 	%f59, %f58, %f53, 0f3E93BF99;
	fma.rn.f32 	%f60, %f59, %f53, 0fBEB8AA49;
	fma.rn.f32 	%f61, %f60, %f53, 0f3EF6384A;
	fma.rn.f32 	%f62, %f61, %f53, 0fBF38AA3B;
	mul.f32 	%f63, %f53, %f62;
	mul.f32 	%f64, %f53, %f63;
	fma.rn.f32 	%f65, %f53, 0f3FB8AA3B, %f64;
	add.f32 	%f66, %f52, %f65;
	setp.gt.u32 	%p28, %r69, 2139095039;
	fma.rn.f32 	%f67, %f48, 0f7F800000, 0f7F800000;
	selp.f32 	%f68, %f67, %f66, %p28;
	setp.eq.f32 	%p29, %f48, 0f00000000;
	selp.f32 	%f69, 0fFF800000, %f68, %p29;
	mul.f32 	%f72, %f1, %f69;
$L__BB1_47:
	cvt.s64.s32 	%rd84, %r23;
	mad.lo.s64 	%rd85, %rd84, %rd20, %rd2;
	shl.b64 	%rd86, %rd85, 2;
	add.s64 	%rd87, %rd1, %rd86;
	st.global.f32 	[%rd87], %f72;
	setp.eq.s32 	%p30, %r90, %r42;
	@%p30 bra 	$L__BB1_48;
	bra.uni 	$L__BB1_41;
$L__BB1_48:
	ret;

}


// ===== COMPILED SASS (sm_100) =====

	.target	sm_100

	.elftype	@"ET_EXEC"


//--------------------- .note.nv.tkinfo           --------------------------
	.section	.note.nv.tkinfo,"",@"SHT_NOTE"
	.sectionflags	@"SHF_NOTE_NV_TKINFO"
	.tkinfo
        /*0018*/ 	.word	0x00000002
        /*0030*/ 	.string	""
        /*0030*/ 	.string	"ptxas"
        /*0030*/ 	.string	"Cuda compilation tools, release 13.0, V13.0.88"
        /*0030*/ 	.string	"Build cuda_13.0.r13.0/compiler.36424714_0"
        /*0030*/ 	.string	"-arch sm_100 -m 64 "



//--------------------- .note.nv.cuinfo           --------------------------
	.section	.note.nv.cuinfo,"",@"SHT_NOTE"
	.sectionflags	@"SHF_NOTE_NV_CUINFO"
        /*0018*/ 	.short	0x0002
        /*001a*/ 	.short	0x0064
        /*001c*/ 	.short	0x0082
	.zero		2


//--------------------- .nv.info                  --------------------------
	.section	.nv.info,"",@"SHT_CUDA_INFO"
	.align	4


	//----- nvinfo : EIATTR_REGCOUNT
	.align		4
        /*0000*/ 	.byte	0x04, 0x2f
        /*0002*/ 	.short	(.L_1 - .L_0)
	.align		4
.L_0:
        /*0004*/ 	.word	index@(chop_batch_f32)
        /*0008*/ 	.word	0x00000025


	//----- nvinfo : EIATTR_FRAME_SIZE
	.align		4
.L_1:
        /*000c*/ 	.byte	0x04, 0x11
        /*000e*/ 	.short	(.L_3 - .L_2)
	.align		4
.L_2:
        /*0010*/ 	.word	index@($__internal_3_$__cuda_sm3x_div_rn_noftz_f32_slowpath)
        /*0014*/ 	.word	0x00000100


	//----- nvinfo : EIATTR_FRAME_SIZE
	.align		4
.L_3:
        /*0018*/ 	.byte	0x04, 0x11
        /*001a*/ 	.short	(.L_5 - .L_4)
	.align		4
.L_4:
        /*001c*/ 	.word	index@($__internal_2_$__cuda_sm20_rcp_rn_f32_slowpath)
        /*0020*/ 	.word	0x00000100


	//----- nvinfo : EIATTR_FRAME_SIZE
	.align		4
.L_5:
        /*0024*/ 	.byte	0x04, 0x11
        /*0026*/ 	.short	(.L_7 - .L_6)
	.align		4
.L_6:
        /*0028*/ 	.word	index@(chop_batch_f32)
        /*002c*/ 	.word	0x00000100


	//----- nvinfo : EIATTR_REGCOUNT
	.align		4
.L_7:
        /*0030*/ 	.byte	0x04, 0x2f
        /*0032*/ 	.short	(.L_9 - .L_8)
	.align		4
.L_8:
        /*0034*/ 	.word	index@(chop_many_series_one_param_f32)
        /*0038*/ 	.word	0x00000020


	//----- nvinfo : EIATTR_FRAME_SIZE
	.align		4
.L_9:
        /*003c*/ 	.byte	0x04, 0x11
        /*003e*/ 	.short	(.L_11 - .L_10)
	.align		4
.L_10:
        /*0040*/ 	.word	index@($__internal_1_$__cuda_sm3x_div_rn_noftz_f32_slowpath)
        /*0044*/ 	.word	0x00000000


	//----- nvinfo : EIATTR_FRAME_SIZE
	.align		4
.L_11:
        /*0048*/ 	.byte	0x04, 0x11
        /*004a*/ 	.short	(.L_13 - .L_12)
	.align		4
.L_12:
        /*004c*/ 	.word	index@($__internal_0_$__cuda_sm20_rcp_rn_f32_slowpath)
        /*0050*/ 	.word	0x00000000


	//----- nvinfo : EIATTR_FRAME_SIZE
	.align		4
.L_13:
        /*0054*/ 	.byte	0x04, 0x11
        /*0056*/ 	.short	(.L_15 - .L_14)
	.align		4
.L_14:
        /*0058*/ 	.word	index@(chop_many_series_one_param_f32)
        /*005c*/ 	.word	0x00000000


	//----- nvinfo : EIATTR_MIN_STACK_SIZE
	.align		4
.L_15:
        /*0060*/ 	.byte	0x04, 0x12
        /*0062*/ 	.short	(.L_17 - .L_16)
	.align		4
.L_16:
        /*0064*/ 	.word	index@(chop_many_series_one_param_f32)
        /*0068*/ 	.word	0x00000000


	//----- nvinfo : EIATTR_MIN_STACK_SIZE
	.align		4
.L_17:
        /*006c*/ 	.byte	0x04, 0x12
        /*006e*/ 	.short	(.L_19 - .L_18)
	.align		4
.L_18:
        /*0070*/ 	.word	index@(chop_batch_f32)
        /*0074*/ 	.word	0x00000100
.L_19:


//--------------------- .nv.compat                --------------------------
	.section	.nv.compat,"",@"SHT_CUDA_COMPAT_INFO"
	.align	4
        /*0000*/ 	.byte	0x02, 0x09, 0x00, 0x00, 0x02, 0x02, 0x01, 0x00, 0x02, 0x05, 0x05, 0x00, 0x03, 0x07, 0x01, 0x01
        /*0010*/ 	.byte	0x02, 0x03, 0x00, 0x00, 0x02, 0x06, 0x01, 0x00, 0x04, 0x0b, 0x08, 0x00, 0x01, 0x00, 0x00, 0x00
        /*0020*/ 	.byte	0x00, 0x00, 0x00, 0x00


//--------------------- .nv.info.chop_many_series_one_param_f32 --------------------------
	.section	.nv.info.chop_many_series_one_param_f32,"",@"SHT_CUDA_INFO"
	.sectionflags	@""
	.align	4


	//----- nvinfo : EIATTR_CUDA_API_VERSION
	.align		4
        /*0000*/ 	.byte	0x04, 0x37
        /*0002*/ 	.short	(.L_21 - .L_20)
.L_20:
        /*0004*/ 	.word	0x00000082


	//----- nvinfo : EIATTR_KPARAM_INFO
	.align		4
.L_21:
        /*0008*/ 	.byte	0x04, 0x17
        /*000a*/ 	.short	(.L_23 - .L_22)
.L_22:
        /*000c*/ 	.word	0x00000000
        /*0010*/ 	.short	0x0008
        /*0012*/ 	.short	0x0030
        /*0014*/ 	.byte	0x00, 0xf5, 0x21, 0x00


	//----- nvinfo : EIATTR_KPARAM_INFO
	.align		4
.L_23:
        /*0018*/ 	.byte	0x04, 0x17
        /*001a*/ 	.short	(.L_25 - .L_24)
.L_24:
        /*001c*/ 	.word	0x00000000
        /*0020*/ 	.short	0x0007
        /*0022*/ 	.short	0x002c
        /*0024*/ 	.byte	0x00, 0xf0, 0x11, 0x00


	//----- nvinfo : EIATTR_KPARAM_INFO
	.align		4
.L_25:
        /*0028*/ 	.byte	0x04, 0x17
        /*002a*/ 	.short	(.L_27 - .L_26)
.L_26:
        /*002c*/ 	.word	0x00000000
        /*0030*/ 	.short	0x0006
        /*0032*/ 	.short	0x0028
        /*0034*/ 	.byte	0x00, 0xf0, 0x11, 0x00


	//----- nvinfo : EIATTR_KPARAM_INFO
	.align		4
.L_27:
        /*0038*/ 	.byte	0x04, 0x17
        /*003a*/ 	.short	(.L_29 - .L_28)
.L_28:
        /*003c*/ 	.word	0x00000000
        /*0040*/ 	.short	0x0005
        /*0042*/ 	.short	0x0024
        /*0044*/ 	.byte	0x00, 0xf0, 0x11, 0x00


	//----- nvinfo : EIATTR_KPARAM_INFO
	.align		4
.L_29:
        /*0048*/ 	.byte	0x04, 0x17
        /*004a*/ 	.short	(.L_31 - .L_30)
.L_30:
        /*004c*/ 	.word	0x00000000
        /*0050*/ 	.short	0x0004
        /*0052*/ 	.short	0x0020
        /*0054*/ 	.byte	0x00, 0xf0, 0x11, 0x00


	//----- nvinfo : EIATTR_KPARAM_INFO
	.align		4
.L_31:
        /*0058*/ 	.byte	0x04, 0x17
        /*005a*/ 	.short	(.L_33 - .L_32)
.L_32:
        /*005c*/ 	.word	0x00000000
        /*0060*/ 	.short	0x0003
        /*0062*/ 	.short	0x0018
        /*0064*/ 	.byte	0x00, 0xf5, 0x21, 0x00


	//----- nvinfo : EIATTR_KPARAM_INFO
	.align		4
.L_33:
        /*0068*/ 	.byte	0x04, 0x17
        /*006a*/ 	.short	(.L_35 - .L_34)
.L_34:
        /*006c*/ 	.word	0x00000000
        /*0070*/ 	.short	0x0002
        /*0072*/ 	.short	0x0010
        /*0074*/ 	.byte	0x00, 0xf5, 0x21, 0x00


	//----- nvinfo : EIATTR_KPARAM_INFO
	.align		4
.L_35:
        /*0078*/ 	.byte	0x04, 0x17
        /*007a*/ 	.short	(.L_37 - .L_36)
.L_36:
        /*007c*/ 	.word	0x00000000
        /*0080*/ 	.short	0x0001
        /*0082*/ 	.short	0x0008
        /*0084*/ 	.byte	0x00, 0xf5, 0x21, 0x00


	//----- nvinfo : EIATTR_KPARAM_INFO
	.align		4
.L_37:
        /*0088*/ 	.byte	0x04, 0x17
        /*008a*/ 	.short	(.L_39 - .L_38)
.L_38:
        /*008c*/ 	.word	0x00000000
        /*0090*/ 	.short	0x0000
        /*0092*/ 	.short	0x0000
        /*0094*/ 	.byte	0x00, 0xf5, 0x21, 0x00


	//----- nvinfo : EIATTR_SPARSE_MMA_MASK
	.align		4
.L_39:
        /*0098*/ 	.byte	0x03, 0x50
        /*009a*/ 	.short	0x0000


	//----- nvinfo : EIATTR_MAXREG_COUNT
	.align		4
        /*009c*/ 	.byte	0x03, 0x1b
        /*009e*/ 	.short	0x00ff


	//----- nvinfo : EIATTR_MERCURY_ISA_VERSION
	.align		4
        /*00a0*/ 	.byte	0x03, 0x5f
        /*00a2*/ 	.short	0x0101


	//----- nvinfo : EIATTR_VRC_CTA_INIT_COUNT
	.align		4
        /*00a4*/ 	.byte	0x02, 0x4a
	.zero		1
	.zero		1


	//----- nvinfo : EIATTR_EXIT_INSTR_OFFSETS
	.align		4
        /*00a8*/ 	.byte	0x04, 0x1c
        /*00aa*/ 	.short	(.L_41 - .L_40)


	//   ....[0]....
.L_40:
        /*00ac*/ 	.word	0x00000070


	//   ....[1]....
        /*00b0*/ 	.word	0x00000120


	//   ....[2]....
        /*00b4*/ 	.word	0x000003d0


	//   ....[3]....
        /*00b8*/ 	.word	0x00000570


	//   ....[4]....
        /*00bc*/ 	.word	0x000006a0


	//   ....[5]....
        /*00c0*/ 	.word	0x00000750


	//   ....[6]....
        /*00c4*/ 	.word	0x000007c0


	//   ....[7]....
        /*00c8*/ 	.word	0x00000a70


	//   ....[8]....
        /*00cc*/ 	.word	0x00000c30


	//   ....[9]....
        /*00d0*/ 	.word	0x00000d60


	//   ....[10]....
        /*00d4*/ 	.word	0x00000e10


	//   ....[11]....
        /*00d8*/ 	.word	0x000015f0


	//   ....[12]....
        /*00dc*/ 	.word	0x00002090


	//----- nvinfo : EIATTR_CRS_STACK_SIZE
	.align		4
.L_41:
        /*00e0*/ 	.byte	0x04, 0x1e
        /*00e2*/ 	.short	(.L_43 - .L_42)
.L_42:
        /*00e4*/ 	.word	0x00000000


	//----- nvinfo : EIATTR_CBANK_PARAM_SIZE
	.align		4
.L_43:
        /*00e8*/ 	.byte	0x03, 0x19
        /*00ea*/ 	.short	0x0038


	//----- nvinfo : EIATTR_PARAM_CBANK
	.align		4
        /*00ec*/ 	.byte	0x04, 0x0a
        /*00ee*/ 	.short	(.L_45 - .L_44)
	.align		4
.L_44:
        /*00f0*/ 	.word	index@(.nv.constant0.chop_many_series_one_param_f32)
        /*00f4*/ 	.short	0x0380
        /*00f6*/ 	.short	0x0038


	//----- nvinfo : EIATTR_SW_WAR
	.align		4
.L_45:
        /*00f8*/ 	.byte	0x04, 0x36
        /*00fa*/ 	.short	(.L_47 - .L_46)
.L_46:
        /*00fc*/ 	.word	0x00000008
.L_47:


//--------------------- .nv.info.chop_batch_f32   --------------------------
	.section	.nv.info.chop_batch_f32,"",@"SHT_CUDA_INFO"
	.sectionflags	@""
	.align	4


	//----- nvinfo : EIATTR_CUDA_API_VERSION
	.align		4
        /*0000*/ 	.byte	0x04, 0x37
        /*0002*/ 	.short	(.L_49 - .L_48)
.L_48:
        /*0004*/ 	.word	0x00000082


	//----- nvinfo : EIATTR_KPARAM_INFO
	.align		4
.L_49:
        /*0008*/ 	.byte	0x04, 0x17
        /*000a*/ 	.short	(.L_51 - .L_50)
.L_50:
        /*000c*/ 	.word	0x00000000
        /*0010*/ 	.short	0x0010
        /*0012*/ 	.short	0x0070
        /*0014*/ 	.byte	0x00, 0xf5, 0x21, 0x00


	//----- nvinfo : EIATTR_KPARAM_INFO
	.align		4
.L_51:
        /*0018*/ 	.byte	0x04, 0x17
        /*001a*/ 	.short	(.L_53 - .L_52)
.L_52:
        /*001c*/ 	.word	0x00000000
        /*0020*/ 	.short	0x000f
        /*0022*/ 	.short	0x0068
        /*0024*/ 	.byte	0x00, 0xf0, 0x11, 0x00


	//----- nvinfo : EIATTR_KPARAM_INFO
	.align		4
.L_53:
        /*0028*/ 	.byte	0x04, 0x17
        /*002a*/ 	.short	(.L_55 - .L_54)
.L_54:
        /*002c*/ 	.word	0x00000000
        /*0030*/ 	.short	0x000e
        /*0032*/ 	.short	0x0064
        /*0034*/ 	.byte	0x00, 0xf0, 0x11, 0x00


	//----- nvinfo : EIATTR_KPARAM_INFO
	.align		4
.L_55:
        /*0038*/ 	.byte	0x04, 0x17
        /*003a*/ 	.short	(.L_57 - .L_56)
.L_56:
        /*003c*/ 	.word	0x00000000
        /*0040*/ 	.short	0x000d
        /*0042*/ 	.short	0x0060
        /*0044*/ 	.byte	0x00, 0xf0, 0x11, 0x00


	//----- nvinfo : EIATTR_KPARAM_INFO
	.align		4
.L_57:
        /*0048*/ 	.byte	0x04, 0x17
        /*004a*/ 	.short	(.L_59 - .L_58)
.L_58:
        /*004c*/ 	.word	0x00000000
        /*0050*/ 	.short	0x000c
        /*0052*/ 	.short	0x005c
        /*0054*/ 	.byte	0x00, 0xf0, 0x11, 0x00


	//----- nvinfo : EIATTR_KPARAM_INFO
	.align		4
.L_59:
        /*0058*/ 	.byte	0x04, 0x17
        /*005a*/ 	.short	(.L_61 - .L_60)
.L_60:
        /*005c*/ 	.word	0x00000000
        /*0060*/ 	.short	0x000b
        /*0062*/ 	.short	0x0058
        /*0064*/ 	.byte	0x00, 0xf0, 0x11, 0x00


	//----- nvinfo : EIATTR_KPARAM_INFO
	.align		4
.L_61:
        /*0068*/ 	.byte	0x04, 0x17
        /*006a*/ 	.short	(.L_63 - .L_62)
.L_62:
        /*006c*/ 	.word	0x00000000
        /*0070*/ 	.short	0x000a
        /*0072*/ 	.short	0x0050
        /*0074*/ 	.byte	0x00, 0xf5, 0x21, 0x00


	//----- nvinfo : EIATTR_KPARAM_INFO
	.align		4
.L_63:
        /*0078*/ 	.byte	0x04, 0x17
        /*007a*/ 	.short	(.L_65 - .L_64)
.L_64:
        /*007c*/ 	.word	0x00000000
        /*0080*/ 	.short	0x0009
        /*0082*/ 	.short	0x0048
        /*0084*/ 	.byte	0x00, 0xf5, 0x21, 0x00


	//----- nvinfo : EIATTR_KPARAM_INFO
	.align		4
.L_65:
        /*0088*/ 	.byte	0x04, 0x17
        /*008a*/ 	.short	(.L_67 - .L_66)
.L_66:
        /*008c*/ 	.word	0x00000000
        /*0090*/ 	.short	0x0008
        /*0092*/ 	.short	0x0040
        /*0094*/ 	.byte	0x00, 0xf5, 0x21, 0x00


	//----- nvinfo : EIATTR_KPARAM_INFO
	.align		4
.L_67:
        /*0098*/ 	.byte	0x04, 0x17
        /*009a*/ 	.short	(.L_69 - .L_68)
.L_68:
        /*009c*/ 	.word	0x00000000
        /*00a0*/ 	.short	0x0007
        /*00a2*/ 	.short	0x0038
        /*00a4*/ 	.byte	0x00, 0xf5, 0x21, 0x00


	//----- nvinfo : EIATTR_KPARAM_INFO
	.align		4
.L_69:
        /*00a8*/ 	.byte	0x04, 0x17
        /*00aa*/ 	.short	(.L_71 - .L_70)
.L_70:
        /*00ac*/ 	.word	0x00000000
        /*00b0*/ 	.short	0x0006
        /*00b2*/ 	.short	0x0030
        /*00b4*/ 	.byte	0x00, 0xf5, 0x21, 0x00


	//----- nvinfo : EIATTR_KPARAM_INFO
	.align		4
.L_71:
        /*00b8*/ 	.byte	0x04, 0x17
        /*00ba*/ 	.short	(.L_73 - .L_72)
.L_72:
        /*00bc*/ 	.word	0x00000000
        /*00c0*/ 	.short	0x0005
        /*00c2*/ 	.short	0x0028
        /*00c4*/ 	.byte	0x00, 0xf5, 0x21, 0x00


	//----- nvinfo : EIATTR_KPARAM_INFO
	.align		4
.L_73:
        /*00c8*/ 	.byte	0x04, 0x17
        /*00ca*/ 	.short	(.L_75 - .L_74)
.L_74:
        /*00cc*/ 	.word	0x00000000
        /*00d0*/ 	.short	0x0004
        /*00d2*/ 	.short	0x0020
        /*00d4*/ 	.byte	0x00, 0xf5, 0x21, 0x00


	//----- nvinfo : EIATTR_KPARAM_INFO
	.align		4
.L_75:
        /*00d8*/ 	.byte	0x04, 0x17
        /*00da*/ 	.short	(.L_77 - .L_76)
.L_76:
        /*00dc*/ 	.word	0x00000000
        /*00e0*/ 	.short	0x0003
        /*00e2*/ 	.short	0x0018
        /*00e4*/ 	.byte	0x00, 0xf5, 0x21, 0x00


	//----- nvinfo : EIATTR_KPARAM_INFO
	.align		4
.L_77:
        /*00e8*/ 	.byte	0x04, 0x17
        /*00ea*/ 	.short	(.L_79 - .L_78)
.L_78:
        /*00ec*/ 	.word	0x00000000
        /*00f0*/ 	.short	0x0002
        /*00f2*/ 	.short	0x0010
        /*00f4*/ 	.byte	0x00, 0xf5, 0x21, 0x00


	//----- nvinfo : EIATTR_KPARAM_INFO
	.align		4
.L_79:
        /*00f8*/ 	.byte	0x04, 0x17
        /*00fa*/ 	.short	(.L_81 - .L_80)
.L_80:
        /*00fc*/ 	.word	0x00000000
        /*0100*/ 	.short	0x0001
        /*0102*/ 	.short	0x0008
        /*0104*/ 	.byte	0x00, 0xf5, 0x21, 0x00


	//----- nvinfo : EIATTR_KPARAM_INFO
	.align		4
.L_81:
        /*0108*/ 	.byte	0x04, 0x17
        /*010a*/ 	.short	(.L_83 - .L_82)
.L_82:
        /*010c*/ 	.word	0x00000000
        /*0110*/ 	.short	0x0000
        /*0112*/ 	.short	0x0000
        /*0114*/ 	.byte	0x00, 0xf5, 0x21, 0x00


	//----- nvinfo : EIATTR_SPARSE_MMA_MASK
	.align		4
.L_83:
        /*0118*/ 	.byte	0x03, 0x50
        /*011a*/ 	.short	0x0000


	//----- nvinfo : EIATTR_MAXREG_COUNT
	.align		4
        /*011c*/ 	.byte	0x03, 0x1b
        /*011e*/ 	.short	0x00ff


	//----- nvinfo : EIATTR_NUM_BARRIERS
	.align		4
        /*0120*/ 	.byte	0x02, 0x4c
        /*0122*/ 	.byte	0x01
	.zero		1


	//----- nvinfo : EIATTR_MERCURY_ISA_VERSION
	.align		4
        /*0124*/ 	.byte	0x03, 0x5f
        /*0126*/ 	.short	0x0101


	//----- nvinfo : EIATTR_VRC_CTA_INIT_COUNT
	.align		4
        /*0128*/ 	.byte	0x02, 0x4a
	.zero		1
	.zero		1


	//----- nvinfo : EIATTR_EXIT_INSTR_OFFSETS
	.align		4
        /*012c*/ 	.byte	0x04, 0x1c
        /*012e*/ 	.short	(.L_85 - .L_84)


	//   ....[0]....
.L_84:
        /*0130*/ 	.word	0x00000050


	//   ....[1]....
        /*0134*/ 	.word	0x000001b0


	//   ....[2]....
        /*0138*/ 	.word	0x00000240


	//   ....[3]....
        /*013c*/ 	.word	0x000002c0


	//   ....[4]....
        /*0140*/ 	.word	0x00000420


	//   ....[5]....
        /*0144*/ 	.word	0x00001f20


	//----- nvinfo : EIATTR_CRS_STACK_SIZE
	.align		4
.L_85:
        /*0148*/ 	.byte	0x04, 0x1e
        /*014a*/ 	.short	(.L_87 - .L_86)
.L_86:
        /*014c*/ 	.word	0x00000000


	//----- nvinfo : EIATTR_CBANK_PARAM_SIZE
	.align		4
.L_87:
        /*0150*/ 	.byte	0x03, 0x19
        /*0152*/ 	.short	0x0078


	//----- nvinfo : EIATTR_PARAM_CBANK
	.align		4
        /*0154*/ 	.byte	0x04, 0x0a
        /*0156*/ 	.short	(.L_89 - .L_88)
	.align		4
.L_88:
        /*0158*/ 	.word	index@(.nv.constant0.chop_batch_f32)
        /*015c*/ 	.short	0x0380
        /*015e*/ 	.short	0x0078


	//----- nvinfo : EIATTR_SW_WAR
	.align		4
.L_89:
        /*0160*/ 	.byte	0x04, 0x36
        /*0162*/ 	.short	(.L_91 - .L_90)
.L_90:
        /*0164*/ 	.word	0x00000008
.L_91:


//--------------------- .nv.callgraph             --------------------------
	.section	.nv.callgraph,"",@"SHT_CUDA_CALLGRAPH"
	.align	4
	.sectionentsize	8
	.align		4
        /*0000*/ 	.word	0x00000000
	.align		4
        /*0004*/ 	.word	0xffffffff
	.align		4
        /*0008*/ 	.word	0x00000000
	.align		4
        /*000c*/ 	.word	0xfffffffe
	.align		4
        /*0010*/ 	.word	0x00000000
	.align		4
        /*0014*/ 	.word	0xfffffffd
	.align		4
        /*0018*/ 	.word	0x00000000
	.align		4
        /*001c*/ 	.word	0xfffffffc


//--------------------- .text.chop_many_series_one_param_f32 --------------------------
	.section	.text.chop_many_series_one_param_f32,"ax",@progbits
	.align	128
        .global         chop_many_series_one_param_f32
        .type           chop_many_series_one_param_f32,@function
        .size           chop_many_series_one_param_f32,(.L_x_73 - chop_many_series_one_param_f32)
        .other          chop_many_series_one_param_f32,@"STO_CUDA_ENTRY STV_DEFAULT"
chop_many_series_one_param_f32:
.text.chop_many_series_one_param_f32:
[----:B------:R-:W-:Y:S01]  /*0000*/  LDC R1, c[0x0][0x37c] ;  /* 0x0000df00ff017b82 */ /* 0x000fe20000000800 */
[----:B------:R-:W0:Y:S07]  /*0010*/  S2R R11, SR_TID.X ;  /* 0x00000000000b7919 */ /* 0x000e2e0000002100 */
[----:B------:R-:W0:Y:S08]  /*0020*/  S2UR UR4, SR_CTAID.X ;  /* 0x00000000000479c3 */ /* 0x000e300000002500 */
[----:B------:R-:W0:Y:S08]  /*0030*/  LDC R10, c[0x0][0x360] ;  /* 0x0000d800ff0a7b82 */ /* 0x000e300000000800 */
[----:B------:R-:W1:Y:S01]  /*0040*/  LDC R0, c[0x0][0x3a0] ;  /* 0x0000e800ff007b82 */ /* 0x000e620000000800 */
[----:B0-----:R-:W-:-:S05]  /*0050*/  IMAD R10, R10, UR4, R11 ;  /* 0x000000040a0a7c24 */ /* 0x001fca000f8e020b */
[----:B-1----:R-:W-:-:S13]  /*0060*/  ISETP.GE.AND P0, PT, R10, R0, PT ;  /* 0x000000000a00720c */ /* 0x002fda0003f06270 */
[----:B------:R-:W-:Y:S05]  /*0070*/  @P0 EXIT ;  /* 0x000000000000094d */ /* 0x000fea0003800000 */
[----:B------:R-:W0:Y:S01]  /*0080*/  LDC.64 R2, c[0x0][0x398] ;  /* 0x0000e600ff027b82 */ /* 0x000e220000000a00 */
[----:B------:R-:W1:Y:S07]  /*0090*/  LDCU.64 UR4, c[0x0][0x358] ;  /* 0x00006b00ff0477ac */ /* 0x000e6e0008000a00 */
[----:B------:R-:W2:Y:S01]  /*00a0*/  LDC R5, c[0x0][0x3a4] ;  /* 0x0000e900ff057b82 */ /* 0x000ea20000000800 */
[----:B0-----:R-:W-:-:S06]  /*00b0*/  IMAD.WIDE R2, R10, 0x4, R2 ;  /* 0x000000040a027825 */ /* 0x001fcc00078e0202 */
[----:B-1----:R-:W3:Y:S01]  /*00c0*/  LDG.E.CONSTANT R2, desc[UR4][R2.64] ;  /* 0x0000000402027981 */ /* 0x002ee2000c1e9900 */
[----:B------:R-:W-:Y:S02]  /*00d0*/  SHF.R.S32.HI R11, RZ, 0x1f, R10 ;  /* 0x0000001fff0b7819 */ /* 0x000fe4000001140a */
[C---:B---3--:R-:W-:Y:S02]  /*00e0*/  ISETP.GT.AND P1, PT, R2.reuse, -0x1, PT ;  /* 0xffffffff0200780c */ /* 0x048fe40003f24270 */
[----:B--2---:R-:W-:-:S13]  /*00f0*/  ISETP.GE.AND P0, PT, R2, R5, PT ;  /* 0x000000050200720c */ /* 0x004fda0003f06270 */
[----:B------:R-:W-:Y:S05]  /*0100*/  @!P0 BRA P1, `(.L_x_0) ;  /* 0x0000000400948947 */ /* 0x000fea0000800000 */
[----:B------:R-:W-:-:S13]  /*0110*/  ISETP.GE.AND P0, PT, R5, 0x1, PT ;  /* 0x000000010500780c */ /* 0x000fda0003f06270 */
[----:B------:R-:W-:Y:S05]  /*0120*/  @!P0 EXIT ;  /* 0x000000000000894d */ /* 0x000fea0003800000 */
[C---:B------:R-:W-:Y:S01]  /*0130*/  ISETP.GE.U32.AND P1, PT, R5.reuse, 0x8, PT ;  /* 0x000000080500780c */ /* 0x040fe20003f26070 */
[----:B------:R-:W-:Y:S01]  /*0140*/  IMAD.MOV.U32 R2, RZ, RZ, RZ ;  /* 0x000000ffff027224 */ /* 0x000fe200078e00ff */
[----:B------:R-:W-:Y:S02]  /*0150*/  LOP3.LUT R26, R5, 0x7, RZ, 0xc0, !PT ;  /* 0x00000007051a7812 */ /* 0x000fe400078ec0ff */
[----:B------:R-:W-:Y:S02]  /*0160*/  SHF.R.S32.HI R3, RZ, 0x1f, R0 ;  /* 0x0000001fff037819 */ /* 0x000fe40000011400 */
[----:B------:R-:W-:-:S07]  /*0170*/  ISETP.NE.AND P0, PT, R26, RZ, PT ;  /* 0x000000ff1a00720c */ /* 0x000fce0003f05270 */
[----:B------:R-:W-:Y:S06]  /*0180*/  @!P1 BRA `(.L_x_1) ;  /* 0x0000000000909947 */ /* 0x000fec0003800000 */
[----:B------:R-:W0:Y:S01]  /*0190*/  LDCU.64 UR6, c[0x0][0x3b0] ;  /* 0x00007600ff0677ac */ /* 0x000e220008000a00 */
[----:B------:R-:W-:Y:S01]  /*01a0*/  LOP3.LUT R2, R5, 0x7ffffff8, RZ, 0xc0, !PT ;  /* 0x7ffffff805027812 */ /* 0x000fe200078ec0ff */
[C---:B------:R-:W-:Y:S01]  /*01b0*/  IMAD.SHL.U32 R23, R0.reuse, 0x4, RZ ;  /* 0x0000000400177824 */ /* 0x040fe200078e00ff */
[C-C-:B------:R-:W-:Y:S02]  /*01c0*/  SHF.L.U64.HI R24, R0.reuse, 0x5, R3.reuse ;  /* 0x0000000500187819 */ /* 0x140fe40000010203 */
[----:B------:R-:W-:Y:S01]  /*01d0*/  SHF.L.U64.HI R25, R0, 0x2, R3 ;  /* 0x0000000200197819 */ /* 0x000fe20000010203 */
[----:B------:R-:W-:Y:S01]  /*01e0*/  IMAD.MOV R22, RZ, RZ, -R2 ;  /* 0x000000ffff167224 */ /* 0x000fe200078e0a02 */
[----:B0-----:R-:W-:-:S04]  /*01f0*/  LEA R16, P1, R10, UR6, 0x2 ;  /* 0x000000060a107c11 */ /* 0x001fc8000f8210ff */
[----:B------:R-:W-:-:S09]  /*0200*/  LEA.HI.X R17, R10, UR7, R11, 0x2, P1 ;  /* 0x000000070a117c11 */ /* 0x000fd200088f140b */
.L_x_2:
[----:B-1----:R-:W-:Y:S01]  /*0210*/  IADD3 R14, P1, PT, R16, R23, RZ ;  /* 0x00000017100e7210 */ /* 0x002fe20007f3e0ff */
[----:B------:R-:W-:Y:S01]  /*0220*/  IMAD.MOV.U32 R27, RZ, RZ, 0x7fc00000 ;  /* 0x7fc00000ff1b7424 */ /* 0x000fe200078e00ff */
[----:B------:R-:W-:-:S03]  /*0230*/  IADD3 R22, PT, PT, R22, 0x8, RZ ;  /* 0x0000000816167810 */ /* 0x000fc60007ffe0ff */
[--C-:B------:R-:W-:Y:S01]  /*0240*/  IMAD.X R15, R17, 0x1, R25.reuse, P1 ;  /* 0x00000001110f7824 */ /* 0x100fe200008e0619 */
[-C--:B------:R-:W-:Y:S01]  /*0250*/  IADD3 R12, P1, PT, R14, R23.reuse, RZ ;  /* 0x000000170e0c7210 */ /* 0x080fe20007f3e0ff */
[----:B------:R0:W-:Y:S04]  /*0260*/  STG.E desc[UR4][R16.64], R27 ;  /* 0x0000001b10007986 */ /* 0x0001e8000c101904 */
[--C-:B------:R-:W-:Y:S01]  /*0270*/  IMAD.X R13, R15, 0x1, R25.reuse, P1 ;  /* 0x000000010f0d7824 */ /* 0x100fe200008e0619 */
[-C--:B------:R-:W-:Y:S01]  /*0280*/  IADD3 R4, P1, PT, R12, R23.reuse, RZ ;  /* 0x000000170c047210 */ /* 0x080fe20007f3e0ff */
[----:B------:R1:W-:Y:S04]  /*0290*/  STG.E desc[UR4][R14.64], R27 ;  /* 0x0000001b0e007986 */ /* 0x0003e8000c101904 */
[----:B------:R-:W-:Y:S01]  /*02a0*/  IMAD.X R5, R13, 0x1, R25, P1 ;  /* 0x000000010d057824 */ /* 0x000fe200008e0619 */
[----:B------:R-:W-:Y:S01]  /*02b0*/  IADD3 R6, P1, PT, R4, R23, RZ ;  /* 0x0000001704067210 */ /* 0x000fe20007f3e0ff */
[----:B------:R1:W-:Y:S01]  /*02c0*/  STG.E desc[UR4][R12.64], R27 ;  /* 0x0000001b0c007986 */ /* 0x0003e2000c101904 */
[----:B0-----:R-:W-:-:S03]  /*02d0*/  LEA R16, P2, R0, R16, 0x5 ;  /* 0x0000001000107211 */ /* 0x001fc600078428ff */
[----:B------:R-:W-:Y:S01]  /*02e0*/  IMAD.X R7, R5, 0x1, R25, P1 ;  /* 0x0000000105077824 */ /* 0x000fe200008e0619 */
[----:B------:R-:W-:Y:S01]  /*02f0*/  IADD3 R8, P1, PT, R6, R23, RZ ;  /* 0x0000001706087210 */ /* 0x000fe20007f3e0ff */
[----:B------:R1:W-:Y:S01]  /*0300*/  STG.E desc[UR4][R4.64], R27 ;  /* 0x0000001b04007986 */ /* 0x0003e2000c101904 */
[----:B------:R-:W-:-:S03]  /*0310*/  IMAD.X R17, R17, 0x1, R24, P2 ;  /* 0x0000000111117824 */ /* 0x000fc600010e0618 */
[--C-:B------:R-:W-:Y:S01]  /*0320*/  IMAD.X R9, R7, 0x1, R25.reuse, P1 ;  /* 0x0000000107097824 */ /* 0x100fe200008e0619 */
[-C--:B------:R-:W-:Y:S01]  /*0330*/  IADD3 R18, P1, PT, R8, R23.reuse, RZ ;  /* 0x0000001708127210 */ /* 0x080fe20007f3e0ff */
[----:B------:R1:W-:Y:S04]  /*0340*/  STG.E desc[UR4][R6.64], R27 ;  /* 0x0000001b06007986 */ /* 0x0003e8000c101904 */
[--C-:B------:R-:W-:Y:S01]  /*0350*/  IMAD.X R19, R9, 0x1, R25.reuse, P1 ;  /* 0x0000000109137824 */ /* 0x100fe200008e0619 */
[----:B------:R-:W-:Y:S01]  /*0360*/  IADD3 R20, P1, PT, R18, R23, RZ ;  /* 0x0000001712147210 */ /* 0x000fe20007f3e0ff */
[----:B------:R1:W-:Y:S04]  /*0370*/  STG.E desc[UR4][R8.64], R27 ;  /* 0x0000001b08007986 */ /* 0x0003e8000c101904 */
[----:B------:R-:W-:Y:S01]  /*0380*/  IMAD.X R21, R19, 0x1, R25, P1 ;  /* 0x0000000113157824 */ /* 0x000fe200008e0619 */
[----:B------:R1:W-:Y:S01]  /*0390*/  STG.E desc[UR4][R18.64], R27 ;  /* 0x0000001b12007986 */ /* 0x0003e2000c101904 */
[----:B------:R-:W-:-:S03]  /*03a0*/  ISETP.NE.AND P1, PT, R22, RZ, PT ;  /* 0x000000ff1600720c */ /* 0x000fc60003f25270 */
[----:B------:R1:W-:Y:S10]  /*03b0*/  STG.E desc[UR4][R20.64], R27 ;  /* 0x0000001b14007986 */ /* 0x0003f4000c101904 */
[----:B------:R-:W-:Y:S05]  /*03c0*/  @P1 BRA `(.L_x_2) ;  /* 0xfffffffc00901947 */ /* 0x000fea000383ffff */
.L_x_1:
[----:B------:R-:W-:Y:S05]  /*03d0*/  @!P0 EXIT ;  /* 0x000000000000894d */ /* 0x000fea0003800000 */
[----:B------:R-:W1:Y:S01]  /*03e0*/  LDC R0, c[0x0][0x3a4] ;  /* 0x0000e900ff007b82 */ /* 0x000e620000000800 */
[----:B------:R-:W-:Y:S02]  /*03f0*/  ISETP.GE.U32.AND P1, PT, R26, 0x4, PT ;  /* 0x000000041a00780c */ /* 0x000fe40003f26070 */
[----:B-1----:R-:W-:-:S04]  /*0400*/  LOP3.LUT R14, R0, 0x3, RZ, 0xc0, !PT ;  /* 0x00000003000e7812 */ /* 0x002fc800078ec0ff */
[----:B------:R-:W-:-:S07]  /*0410*/  ISETP.NE.AND P0, PT, R14, RZ, PT ;  /* 0x000000ff0e00720c */ /* 0x000fce0003f05270 */
[----:B------:R-:W-:Y:S06]  /*0420*/  @!P1 BRA `(.L_x_3) ;  /* 0x0000000000509947 */ /* 0x000fec0003800000 */
[----:B------:R-:W0:Y:S01]  /*0430*/  LDC R9, c[0x0][0x3a0] ;  /* 0x0000e800ff097b82 */ /* 0x000e220000000800 */
[----:B------:R-:W1:Y:S01]  /*0440*/  LDCU.64 UR6, c[0x0][0x3b0] ;  /* 0x00007600ff0677ac */ /* 0x000e620008000a00 */
[----:B------:R-:W-:Y:S02]  /*0450*/  IMAD.MOV.U32 R15, RZ, RZ, 0x7fc00000 ;  /* 0x7fc00000ff0f7424 */ /* 0x000fe400078e00ff */
[----:B0-----:R-:W-:Y:S01]  /*0460*/  IMAD.WIDE.U32 R6, R2, R9, R10 ;  /* 0x0000000902067225 */ /* 0x001fe200078e000a */
[----:B------:R-:W-:-:S03]  /*0470*/  SHF.L.U64.HI R13, R9, 0x2, R3 ;  /* 0x00000002090d7819 */ /* 0x000fc60000010203 */
[----:B------:R-:W-:Y:S01]  /*0480*/  IMAD.SHL.U32 R17, R9, 0x4, RZ ;  /* 0x0000000409117824 */ /* 0x000fe200078e00ff */
[----:B-1----:R-:W-:Y:S01]  /*0490*/  LEA R4, P1, R6, UR6, 0x2 ;  /* 0x0000000606047c11 */ /* 0x002fe2000f8210ff */
[C---:B------:R-:W-:Y:S02]  /*04a0*/  IMAD R5, R2.reuse, R3, R7 ;  /* 0x0000000302057224 */ /* 0x040fe400078e0207 */
[----:B------:R-:W-:Y:S01]  /*04b0*/  VIADD R2, R2, 0x4 ;  /* 0x0000000402027836 */ /* 0x000fe20000000000 */
[-C--:B------:R-:W-:Y:S02]  /*04c0*/  IADD3 R8, P2, PT, R4, R17.reuse, RZ ;  /* 0x0000001104087210 */ /* 0x080fe40007f5e0ff */
[----:B------:R-:W-:Y:S02]  /*04d0*/  LEA.HI.X R5, R6, UR7, R5, 0x2, P1 ;  /* 0x0000000706057c11 */ /* 0x000fe400088f1405 */
[----:B------:R-:W-:-:S03]  /*04e0*/  IADD3 R6, P1, PT, R8, R17, RZ ;  /* 0x0000001108067210 */ /* 0x000fc60007f3e0ff */
[--C-:B------:R-:W-:Y:S01]  /*04f0*/  IMAD.X R9, R5, 0x1, R13.reuse, P2 ;  /* 0x0000000105097824 */ /* 0x100fe200010e060d */
[----:B------:R-:W-:Y:S01]  /*0500*/  IADD3 R12, P2, PT, R6, R17, RZ ;  /* 0x00000011060c7210 */ /* 0x000fe20007f5e0ff */
[----:B------:R0:W-:Y:S02]  /*0510*/  STG.E desc[UR4][R4.64], R15 ;  /* 0x0000000f04007986 */ /* 0x0001e4000c101904 */
[--C-:B------:R-:W-:Y:S02]  /*0520*/  IMAD.X R7, R9, 0x1, R13.reuse, P1 ;  /* 0x0000000109077824 */ /* 0x100fe400008e060d */
[----:B------:R0:W-:Y:S02]  /*0530*/  STG.E desc[UR4][R8.64], R15 ;  /* 0x0000000f08007986 */ /* 0x0001e4000c101904 */
[----:B------:R-:W-:Y:S02]  /*0540*/  IMAD.X R13, R7, 0x1, R13, P2 ;  /* 0x00000001070d7824 */ /* 0x000fe400010e060d */
[----:B------:R0:W-:Y:S04]  /*0550*/  STG.E desc[UR4][R6.64], R15 ;  /* 0x0000000f06007986 */ /* 0x0001e8000c101904 */
[----:B------:R0:W-:Y:S02]  /*0560*/  STG.E desc[UR4][R12.64], R15 ;  /* 0x0000000f0c007986 */ /* 0x0001e4000c101904 */
.L_x_3:
[----:B------:R-:W-:Y:S05]  /*0570*/  @!P0 EXIT ;  /* 0x000000000000894d */ /* 0x000fea0003800000 */
[----:B------:R-:W-:Y:S02]  /*0580*/  ISETP.NE.AND P0, PT, R14, 0x1, PT ;  /* 0x000000010e00780c */ /* 0x000fe40003f05270 */
[----:B------:R-:W-:-:S04]  /*0590*/  LOP3.LUT R0, R0, 0x1, RZ, 0xc0, !PT ;  /* 0x0000000100007812 */ /* 0x000fc800078ec0ff */
[----:B------:R-:W-:-:S07]  /*05a0*/  ISETP.NE.U32.AND P1, PT, R0, 0x1, PT ;  /* 0x000000010000780c */ /* 0x000fce0003f25070 */
[----:B------:R-:W-:Y:S06]  /*05b0*/  @!P0 BRA `(.L_x_4) ;  /* 0x0000000000388947 */ /* 0x000fec0003800000 */
[----:B0-----:R-:W0:Y:S01]  /*05c0*/  LDC R9, c[0x0][0x3a0] ;  /* 0x0000e800ff097b82 */ /* 0x001e220000000800 */
[----:B------:R-:W1:Y:S01]  /*05d0*/  LDCU.64 UR6, c[0x0][0x3b0] ;  /* 0x00007600ff0677ac */ /* 0x000e620008000a00 */
[----:B------:R-:W-:Y:S02]  /*05e0*/  IMAD.MOV.U32 R4, RZ, RZ, R10 ;  /* 0x000000ffff047224 */ /* 0x000fe400078e000a */
[----:B------:R-:W-:Y:S02]  /*05f0*/  IMAD.MOV.U32 R5, RZ, RZ, R11 ;  /* 0x000000ffff057224 */ /* 0x000fe400078e000b */
[----:B------:R-:W-:Y:S02]  /*0600*/  IMAD.MOV.U32 R13, RZ, RZ, 0x7fc00000 ;  /* 0x7fc00000ff0d7424 */ /* 0x000fe400078e00ff */
[----:B0-----:R-:W-:-:S04]  /*0610*/  IMAD.WIDE.U32 R4, R2, R9, R4 ;  /* 0x0000000902047225 */ /* 0x001fc800078e0004 */
[----:B------:R-:W-:Y:S01]  /*0620*/  IMAD R5, R2, R3, R5 ;  /* 0x0000000302057224 */ /* 0x000fe200078e0205 */
[----:B-1----:R-:W-:Y:S02]  /*0630*/  LEA R6, P0, R4, UR6, 0x2 ;  /* 0x0000000604067c11 */ /* 0x002fe4000f8010ff */
[----:B------:R-:W-:Y:S02]  /*0640*/  IADD3 R2, PT, PT, R2, 0x2, RZ ;  /* 0x0000000202027810 */ /* 0x000fe40007ffe0ff */
[----:B------:R-:W-:Y:S02]  /*0650*/  LEA.HI.X R7, R4, UR7, R5, 0x2, P0 ;  /* 0x0000000704077c11 */ /* 0x000fe400080f1405 */
[----:B------:R-:W-:-:S03]  /*0660*/  LEA R4, P0, R9, R6, 0x2 ;  /* 0x0000000609047211 */ /* 0x000fc600078010ff */
[----:B------:R1:W-:Y:S01]  /*0670*/  STG.E desc[UR4][R6.64], R13 ;  /* 0x0000000d06007986 */ /* 0x0003e2000c101904 */
[----:B------:R-:W-:-:S05]  /*0680*/  LEA.HI.X R5, R9, R7, R3, 0x2, P0 ;  /* 0x0000000709057211 */ /* 0x000fca00000f1403 */
[----:B------:R1:W-:Y:S04]  /*0690*/  STG.E desc[UR4][R4.64], R13 ;  /* 0x0000000d04007986 */ /* 0x0003e8000c101904 */
.L_x_4:
[----:B------:R-:W-:Y:S05]  /*06a0*/  @P1 EXIT ;  /* 0x000000000000194d */ /* 0x000fea0003800000 */
[----:B------:R-:W2:Y:S01]  /*06b0*/  LDCU UR6, c[0x0][0x3a0] ;  /* 0x00007400ff0677ac */ /* 0x000ea20008000800 */
[----:B01----:R-:W-:Y:S02]  /*06c0*/  IMAD.MOV.U32 R4, RZ, RZ, R10 ;  /* 0x000000ffff047224 */ /* 0x003fe400078e000a */
[----:B------:R-:W-:Y:S01]  /*06d0*/  IMAD.MOV.U32 R5, RZ, RZ, R11 ;  /* 0x000000ffff057224 */ /* 0x000fe200078e000b */
[----:B------:R-:W0:Y:S01]  /*06e0*/  LDCU.64 UR8, c[0x0][0x3b0] ;  /* 0x00007600ff0877ac */ /* 0x000e220008000a00 */
[----:B--2---:R-:W-:-:S04]  /*06f0*/  IMAD.WIDE.U32 R4, R2, UR6, R4 ;  /* 0x0000000602047c25 */ /* 0x004fc8000f8e0004 */
[----:B------:R-:W-:Y:S01]  /*0700*/  IMAD R3, R2, R3, R5 ;  /* 0x0000000302037224 */ /* 0x000fe200078e0205 */
[----:B0-----:R-:W-:Y:S01]  /*0710*/  LEA R2, P0, R4, UR8, 0x2 ;  /* 0x0000000804027c11 */ /* 0x001fe2000f8010ff */
[----:B------:R-:W-:-:S03]  /*0720*/  IMAD.MOV.U32 R5, RZ, RZ, 0x7fc00000 ;  /* 0x7fc00000ff057424 */ /* 0x000fc600078e00ff */
[----:B------:R-:W-:-:S05]  /*0730*/  LEA.HI.X R3, R4, UR9, R3, 0x2, P0 ;  /* 0x0000000904037c11 */ /* 0x000fca00080f1403 */
[----:B------:R-:W-:Y:S01]  /*0740*/  STG.E desc[UR4][R2.64], R5 ;  /* 0x0000000502007986 */ /* 0x000fe2000c101904 */
[----:B------:R-:W-:Y:S05]  /*0750*/  EXIT ;  /* 0x000000000000794d */ /* 0x000fea0003800000 */
.L_x_0:
[----:B------:R-:W0:Y:S01]  /*0760*/  LDC R4, c[0x0][0x3a8] ;  /* 0x0000ea00ff047b82 */ /* 0x000e220000000800 */
[----:B------:R-:W-:-:S05]  /*0770*/  IMAD.IADD R3, R5, 0x1, -R2 ;  /* 0x0000000105037824 */ /* 0x000fca00078e0a02 */
[----:B0-----:R-:W-:Y:S02]  /*0780*/  ISETP.GE.AND P0, PT, R3, R4, PT ;  /* 0x000000040300720c */ /* 0x001fe40003f06270 */
[----:B------:R-:W-:-:S13]  /*0790*/  ISETP.GT.AND P1, PT, R4, RZ, PT ;  /* 0x000000ff0400720c */ /* 0x000fda0003f24270 */
[----:B------:R-:W-:Y:S05]  /*07a0*/  @P0 BRA P1, `(.L_x_5) ;  /* 0x00000004009c0947 */ /* 0x000fea0000800000 */
        /* <DEDUP_REMOVED lines=16> */
.L_x_7:
[----:B-1----:R-:W-:Y:S01]  /*08b0*/  IADD3 R14, P1, PT, R16, R25, RZ ;  /* 0x00000019100e7210 */ /* 0x002fe20007f3e0ff */
[----:B------:R-:W-:Y:S01]  /*08c0*/  VIADD R22, R22, 0x8 ;  /* 0x0000000816167836 */ /* 0x000fe20000000000 */
[----:B------:R-:W-:-:S03]  /*08d0*/  MOV R27, 0x7fc00000 ;  /* 0x7fc00000001b7802 */ /* 0x000fc60000000f00 */
        /* <DEDUP_REMOVED lines=25> */
.L_x_6:
        /* <DEDUP_REMOVED lines=8> */
[----:B------:R-:W-:Y:S01]  /*0af0*/  IMAD.MOV.U32 R6, RZ, RZ, R10 ;  /* 0x000000ffff067224 */ /* 0x000fe200078e000a */
[----:B------:R-:W-:Y:S01]  /*0b00*/  MOV R15, 0x7fc00000 ;  /* 0x7fc00000000f7802 */ /* 0x000fe20000000f00 */
[----:B------:R-:W-:Y:S02]  /*0b10*/  IMAD.MOV.U32 R7, RZ, RZ, R11 ;  /* 0x000000ffff077224 */ /* 0x000fe400078e000b */
        /* <DEDUP_REMOVED lines=17> */
.L_x_8:
        /* <DEDUP_REMOVED lines=12> */
[----:B-1----:R-:W-:Y:S01]  /*0cf0*/  LEA R6, P0, R4, UR6, 0x2 ;  /* 0x0000000604067c11 */ /* 0x002fe2000f8010ff */
[----:B------:R-:W-:-:S03]  /*0d00*/  VIADD R2, R2, 0x2 ;  /* 0x0000000202027836 */ /* 0x000fc60000000000 */
[----:B------:R-:W-:Y:S02]  /*0d10*/  LEA.HI.X R7, R4, UR7, R5, 0x2, P0 ;  /* 0x0000000704077c11 */ /* 0x000fe400080f1405 */
[----:B------:R-:W-:-:S03]  /*0d20*/  LEA R4, P0, R9, R6, 0x2 ;  /* 0x0000000609047211 */ /* 0x000fc600078010ff */
[----:B------:R1:W-:Y:S01]  /*0d30*/  STG.E desc[UR4][R6.64], R13 ;  /* 0x0000000d06007986 */ /* 0x0003e2000c101904 */
[----:B------:R-:W-:-:S05]  /*0d40*/  LEA.HI.X R5, R9, R7, R3, 0x2, P0 ;  /* 0x0000000709057211 */ /* 0x000fca00000f1403 */
[----:B------:R1:W-:Y:S04]  /*0d50*/  STG.E desc[UR4][R4.64], R13 ;  /* 0x0000000d04007986 */ /* 0x0003e8000c101904 */
.L_x_9:
        /* <DEDUP_REMOVED lines=12> */
.L_x_5:
[----:B------:R-:W-:Y:S01]  /*0e20*/  IADD3 R3, PT, PT, R2, R4, RZ ;  /* 0x0000000402037210 */ /* 0x000fe20007ffe0ff */
[----:B------:R-:W-:Y:S04]  /*0e30*/  BSSY.RECONVERGENT B0, `(.L_x_10) ;  /* 0x0000079000007945 */ /* 0x000fe80003800200 */
[----:B------:R-:W-:-:S05]  /*0e40*/  VIADD R2, R3, 0xffffffff ;  /* 0xffffffff03027836 */ /* 0x000fca0000000000 */
[----:B------:R-:W-:-:S13]  /*0e50*/  ISETP.GE.AND P0, PT, R2, 0x1, PT ;  /* 0x000000010200780c */ /* 0x000fda0003f06270 */
[----:B------:R-:W-:Y:S05]  /*0e60*/  @!P0 BRA `(.L_x_11) ;  /* 0x0000000400d48947 */ /* 0x000fea0003800000 */
[----:B------:R-:W-:Y:S01]  /*0e70*/  VIADD R3, R3, 0xfffffffe ;  /* 0xfffffffe03037836 */ /* 0x000fe20000000000 */
[----:B------:R-:W-:Y:S01]  /*0e80*/  LOP3.LUT R26, R2, 0x7, RZ, 0xc0, !PT ;  /* 0x00000007021a7812 */ /* 0x000fe200078ec0ff */
[----:B------:R-:W-:Y:S01]  /*0e90*/  BSSY.RECONVERGENT B1, `(.L_x_12) ;  /* 0x000002b000017945 */ /* 0x000fe20003800200 */
[----:B------:R-:W-:Y:S02]  /*0ea0*/  IMAD.MOV.U32 R4, RZ, RZ, RZ ;  /* 0x000000ffff047224 */ /* 0x000fe400078e00ff */
[----:B------:R-:W-:Y:S02]  /*0eb0*/  ISETP.GE.U32.AND P1, PT, R3, 0x7, PT ;  /* 0x000000070300780c */ /* 0x000fe40003f26070 */
[----:B------:R-:W-:Y:S02]  /*0ec0*/  ISETP.NE.AND P0, PT, R26, RZ, PT ;  /* 0x000000ff1a00720c */ /* 0x000fe40003f05270 */
[----:B------:R-:W-:-:S09]  /*0ed0*/  SHF.R.S32.HI R3, RZ, 0x1f, R0 ;  /* 0x0000001fff037819 */ /* 0x000fd20000011400 */
[----:B------:R-:W-:Y:S05]  /*0ee0*/  @!P1 BRA `(.L_x_13) ;  /* 0x0000000000949947 */ /* 0x000fea0003800000 */
        /* <DEDUP_REMOVED lines=8> */
.L_x_14:
[-C--:B-1----:R-:W-:Y:S01]  /*0f70*/  IADD3 R12, P1, PT, R8, R25.reuse, RZ ;  /* 0x00000019080c7210 */ /* 0x082fe20007f3e0ff */
[----:B------:R-:W-:Y:S02]  /*0f80*/  IMAD.MOV.U32 R27, RZ, RZ, 0x7fc00000 ;  /* 0x7fc00000ff1b7424 */ /* 0x000fe400078e00ff */
[----:B------:R-:W-:Y:S02]  /*0f90*/  IMAD.MOV.U32 R9, RZ, RZ, R5 ;  /* 0x000000ffff097224 */ /* 0x000fe400078e0005 */
[--C-:B------:R-:W-:Y:S01]  /*0fa0*/  IMAD.X R13, R5, 0x1, R7.reuse, P1 ;  /* 0x00000001050d7824 */ /* 0x100fe200008e0607 */
[-C--:B------:R-:W-:Y:S01]  /*0fb0*/  IADD3 R14, P1, PT, R12, R25.reuse, RZ ;  /* 0x000000190c0e7210 */ /* 0x080fe20007f3e0ff */
[----:B------:R-:W-:Y:S01]  /*0fc0*/  VIADD R24, R24, 0x8 ;  /* 0x0000000818187836 */ /* 0x000fe20000000000 */
[----:B------:R0:W-:Y:S03]  /*0fd0*/  STG.E desc[UR4][R8.64], R27 ;  /* 0x0000001b08007986 */ /* 0x0001e6000c101904 */
[--C-:B------:R-:W-:Y:S01]  /*0fe0*/  IMAD.X R15, R13, 0x1, R7.reuse, P1 ;  /* 0x000000010d0f7824 */ /* 0x100fe200008e0607 */
[-C--:B------:R-:W-:Y:S01]  /*0ff0*/  IADD3 R16, P1, PT, R14, R25.reuse, RZ ;  /* 0x000000190e107210 */ /* 0x080fe20007f3e0ff */
[----:B------:R1:W-:Y:S04]  /*1000*/  STG.E desc[UR4][R12.64], R27 ;  /* 0x0000001b0c007986 */ /* 0x0003e8000c101904 */
[----:B------:R-:W-:Y:S01]  /*1010*/  IMAD.X R17, R15, 0x1, R7, P1 ;  /* 0x000000010f117824 */ /* 0x000fe200008e0607 */
[----:B------:R-:W-:Y:S01]  /*1020*/  IADD3 R18, P1, PT, R16, R25, RZ ;  /* 0x0000001910127210 */ /* 0x000fe20007f3e0ff */
[----:B------:R1:W-:Y:S01]  /*1030*/  STG.E desc[UR4][R14.64], R27 ;  /* 0x0000001b0e007986 */ /* 0x0003e2000c101904 */
[----:B0-----:R-:W-:-:S02]  /*1040*/  LEA R8, P2, R0, R8, 0x5 ;  /* 0x0000000800087211 */ /* 0x001fc400078428ff */
[----:B------:R-:W-:Y:S01]  /*1050*/  IADD3.X R19, PT, PT, R17, R7, RZ, P1, !PT ;  /* 0x0000000711137210 */ /* 0x000fe20000ffe4ff */
[----:B------:R1:W-:Y:S01]  /*1060*/  STG.E desc[UR4][R16.64], R27 ;  /* 0x0000001b10007986 */ /* 0x0003e2000c101904 */
[-C--:B------:R-:W-:Y:S01]  /*1070*/  IADD3 R20, P1, PT, R18, R25.reuse, RZ ;  /* 0x0000001912147210 */ /* 0x080fe20007f3e0ff */
[----:B------:R-:W-:Y:S02]  /*1080*/  IMAD.X R5, R5, 0x1, R6, P2 ;  /* 0x0000000105057824 */ /* 0x000fe400010e0606 */
[----:B------:R1:W-:Y:S02]  /*1090*/  STG.E desc[UR4][R18.64], R27 ;  /* 0x0000001b12007986 */ /* 0x0003e4000c101904 */
[----:B------:R-:W-:Y:S01]  /*10a0*/  IMAD.X R21, R19, 0x1, R7, P1 ;  /* 0x0000000113157824 */ /* 0x000fe200008e0607 */
[----:B------:R-:W-:-:S04]  /*10b0*/  IADD3 R22, P1, PT, R20, R25, RZ ;  /* 0x0000001914167210 */ /* 0x000fc80007f3e0ff */
[----:B------:R1:W-:Y:S01]  /*10c0*/  STG.E desc[UR4][R20.64], R27 ;  /* 0x0000001b14007986 */ /* 0x0003e2000c101904 */
[----:B------:R-:W-:Y:S01]  /*10d0*/  IMAD.X R23, R21, 0x1, R7, P1 ;  /* 0x0000000115177824 */ /* 0x000fe200008e0607 */
[----:B------:R-:W-:-:S04]  /*10e0*/  IADD3 R28, P1, PT, R22, R25, RZ ;  /* 0x00000019161c7210 */ /* 0x000fc80007f3e0ff */
[----:B------:R1:W-:Y:S01]  /*10f0*/  STG.E desc[UR4][R22.64], R27 ;  /* 0x0000001b16007986 */ /* 0x0003e2000c101904 */
[----:B------:R-:W-:Y:S01]  /*1100*/  IMAD.X R29, R23, 0x1, R7, P1 ;  /* 0x00000001171d7824 */ /* 0x000fe200008e0607 */
[----:B------:R-:W-:-:S04]  /*1110*/  ISETP.NE.AND P1, PT, R24, RZ, PT ;  /* 0x000000ff1800720c */ /* 0x000fc80003f25270 */
[----:B------:R1:W-:Y:S09]  /*1120*/  STG.E desc[UR4][R28.64], R27 ;  /* 0x0000001b1c007986 */ /* 0x0003f2000c101904 */
[----:B------:R-:W-:Y:S05]  /*1130*/  @P1 BRA `(.L_x_14) ;  /* 0xfffffffc008c1947 */ /* 0x000fea000383ffff */
.L_x_13:
[----:B------:R-:W-:Y:S05]  /*1140*/  BSYNC.RECONVERGENT B1 ;  /* 0x0000000000017941 */ /* 0x000fea0003800200 */
.L_x_12:
[----:B------:R-:W-:Y:S05]  /*1150*/  @!P0 BRA `(.L_x_11) ;  /* 0x0000000400188947 */ /* 0x000fea0003800000 */
[----:B------:R-:W-:Y:S01]  /*1160*/  ISETP.GE.U32.AND P1, PT, R26, 0x4, PT ;  /* 0x000000041a00780c */ /* 0x000fe20003f26070 */
[----:B------:R-:W-:Y:S01]  /*1170*/  BSSY.RECONVERGENT B1, `(.L_x_15) ;  /* 0x0000021000017945 */ /* 0x000fe20003800200 */
[----:B------:R-:W-:-:S04]  /*1180*/  LOP3.LUT R0, R2, 0x3, RZ, 0xc0, !PT ;  /* 0x0000000302007812 */ /* 0x000fc800078ec0ff */
[----:B------:R-:W-:-:S07]  /*1190*/  ISETP.NE.AND P0, PT, R0, RZ, PT ;  /* 0x000000ff0000720c */ /* 0x000fce0003f05270 */
[----:B------:R-:W-:Y:S06]  /*11a0*/  @!P1 BRA `(.L_x_16) ;  /* 0x0000000000749947 */ /* 0x000fec0003800000 */
[----:B------:R-:W0:Y:S01]  /*11b0*/  LDCU UR6, c[0x0][0x3a0] ;  /* 0x00007400ff0677ac */ /* 0x000e220008000800 */
[----:B-1----:R-:W-:Y:S02]  /*11c0*/  IMAD.MOV.U32 R14, RZ, RZ, R10 ;  /* 0x000000ffff0e7224 */ /* 0x002fe400078e000a */
[----:B------:R-:W-:Y:S01]  /*11d0*/  IMAD.MOV.U32 R15, RZ, RZ, R11 ;  /* 0x000000ffff0f7224 */ /* 0x000fe200078e000b */
[----:B------:R-:W1:Y:S01]  /*11e0*/  LDCU.64 UR8, c[0x0][0x3b0] ;  /* 0x00007600ff0877ac */ /* 0x000e620008000a00 */
[C---:B------:R-:W-:Y:S02]  /*11f0*/  VIADD R5, R4.reuse, 0x1 ;  /* 0x0000000104057836 */ /* 0x040fe40000000000 */
[C---:B------:R-:W-:Y:S02]  /*1200*/  VIADD R19, R4.reuse, 0x2 ;  /* 0x0000000204137836 */ /* 0x040fe40000000000 */
[C---:B------:R-:W-:Y:S02]  /*1210*/  VIADD R21, R4.reuse, 0x3 ;  /* 0x0000000304157836 */ /* 0x040fe40000000000 */
[----:B0-----:R-:W-:-:S04]  /*1220*/  IMAD.WIDE.U32 R16, R4, UR6, R14 ;  /* 0x0000000604107c25 */ /* 0x001fc8000f8e000e */
[----:B------:R-:W-:Y:S01]  /*1230*/  IMAD R7, R4, R3, R17 ;  /* 0x0000000304077224 */ /* 0x000fe200078e0211 */
[----:B-1----:R-:W-:Y:S01]  /*1240*/  LEA R6, P1, R16, UR8, 0x2 ;  /* 0x0000000810067c11 */ /* 0x002fe2000f8210ff */
[----:B------:R-:W-:-:S03]  /*1250*/  IMAD.WIDE.U32 R8, R5, UR6, R14 ;  /* 0x0000000605087c25 */ /* 0x000fc6000f8e000e */
[----:B------:R-:W-:Y:S01]  /*1260*/  LEA.HI.X R7, R16, UR9, R7, 0x2, P1 ;  /* 0x0000000910077c11 */ /* 0x000fe200088f1407 */
[----:B------:R-:W-:Y:S01]  /*1270*/  IMAD.WIDE.U32 R12, R19, UR6, R14 ;  /* 0x00000006130c7c25 */ /* 0x000fe2000f8e000e */
[----:B------:R-:W-:-:S03]  /*1280*/  LEA R16, P1, R8, UR8, 0x2 ;  /* 0x0000000808107c11 */ /* 0x000fc6000f8210ff */
[----:B------:R-:W-:Y:S01]  /*1290*/  IMAD.WIDE.U32 R14, R21, UR6, R14 ;  /* 0x00000006150e7c25 */ /* 0x000fe2000f8e000e */
[----:B------:R-:W-:-:S03]  /*12a0*/  LEA R18, P2, R12, UR8, 0x2 ;  /* 0x000000080c127c11 */ /* 0x000fc6000f8410ff */
[-C--:B------:R-:W-:Y:S01]  /*12b0*/  IMAD R5, R5, R3.reuse, R9 ;  /* 0x0000000305057224 */ /* 0x080fe200078e0209 */
[----:B------:R-:W-:Y:S01]  /*12c0*/  LEA R20, P3, R14, UR8, 0x2 ;  /* 0x000000080e147c11 */ /* 0x000fe2000f8610ff */
[-C--:B------:R-:W-:Y:S01]  /*12d0*/  IMAD R19, R19, R3.reuse, R13 ;  /* 0x0000000313137224 */ /* 0x080fe200078e020d */
[----:B------:R-:W-:Y:S01]  /*12e0*/  MOV R9, 0x7fc00000 ;  /* 0x7fc0000000097802 */ /* 0x000fe20000000f00 */
[----:B------:R-:W-:Y:S01]  /*12f0*/  IMAD R21, R21, R3, R15 ;  /* 0x0000000315157224 */ /* 0x000fe200078e020f */
[----:B------:R-:W-:Y:S01]  /*1300*/  LEA.HI.X R17, R8, UR9, R5, 0x2, P1 ;  /* 0x0000000908117c11 */ /* 0x000fe200088f1405 */
[----:B------:R-:W-:Y:S01]  /*1310*/  VIADD R4, R4, 0x4 ;  /* 0x0000000404047836 */ /* 0x000fe20000000000 */
[----:B------:R-:W-:Y:S01]  /*1320*/  LEA.HI.X R19, R12, UR9, R19, 0x2, P2 ;  /* 0x000000090c137c11 */ /* 0x000fe200090f1413 */
[----:B------:R0:W-:Y:S01]  /*1330*/  STG.E desc[UR4][R6.64], R9 ;  /* 0x0000000906007986 */ /* 0x0001e2000c101904 */
[----:B------:R-:W-:-:S03]  /*1340*/  LEA.HI.X R21, R14, UR9, R21, 0x2, P3 ;  /* 0x000000090e157c11 */ /* 0x000fc600098f1415 */
[----:B------:R0:W-:Y:S04]  /*1350*/  STG.E desc[UR4][R16.64], R9 ;  /* 0x0000000910007986 */ /* 0x0001e8000c101904 */
[----:B------:R0:W-:Y:S04]  /*1360*/  STG.E desc[UR4][R18.64], R9 ;  /* 0x0000000912007986 */ /* 0x0001e8000c101904 */
[----:B------:R0:W-:Y:S02]  /*1370*/  STG.E desc[UR4][R20.64], R9 ;  /* 0x0000000914007986 */ /* 0x0001e4000c101904 */
.L_x_16:
[----:B------:R-:W-:Y:S05]  /*1380*/  BSYNC.RECONVERGENT B1 ;  /* 0x0000000000017941 */ /* 0x000fea0003800200 */
.L_x_15:
[----:B------:R-:W-:Y:S05]  /*1390*/  @!P0 BRA `(.L_x_11) ;  /* 0x0000000000888947 */ /* 0x000fea0003800000 */
[----:B------:R-:W-:Y:S01]  /*13a0*/  ISETP.NE.AND P0, PT, R0, 0x1, PT ;  /* 0x000000010000780c */ /* 0x000fe20003f05270 */
[----:B------:R-:W-:Y:S01]  /*13b0*/  BSSY.RECONVERGENT B1, `(.L_x_17) ;  /* 0x0000015000017945 */ /* 0x000fe20003800200 */
[----:B------:R-:W-:-:S04]  /*13c0*/  LOP3.LUT R5, R2, 0x1, RZ, 0xc0, !PT ;  /* 0x0000000102057812 */ /* 0x000fc800078ec0ff */
[----:B------:R-:W-:-:S07]  /*13d0*/  ISETP.NE.U32.AND P1, PT, R5, 0x1, PT ;  /* 0x000000010500780c */ /* 0x000fce0003f25070 */
[----:B------:R-:W-:Y:S06]  /*13e0*/  @!P0 BRA `(.L_x_18) ;  /* 0x0000000000448947 */ /* 0x000fec0003800000 */
[----:B------:R-:W1:Y:S01]  /*13f0*/  LDCU UR6, c[0x0][0x3a0] ;  /* 0x00007400ff0677ac */ /* 0x000e620008000800 */
[----:B------:R-:W-:Y:S02]  /*1400*/  VIADD R5, R4, 0x1 ;  /* 0x0000000104057836 */ /* 0x000fe40000000000 */
[----:B0-----:R-:W-:Y:S01]  /*1410*/  IMAD.MOV.U32 R6, RZ, RZ, R10 ;  /* 0x000000ffff067224 */ /* 0x001fe200078e000a */
[----:B------:R-:W0:Y:S01]  /*1420*/  LDCU.64 UR8, c[0x0][0x3b0] ;  /* 0x00007600ff0877ac */ /* 0x000e220008000a00 */
[----:B------:R-:W-:Y:S02]  /*1430*/  IMAD.MOV.U32 R7, RZ, RZ, R11 ;  /* 0x000000ffff077224 */ /* 0x000fe400078e000b */
[----:B-1----:R-:W-:-:S04]  /*1440*/  IMAD.WIDE.U32 R12, R5, UR6, R6 ;  /* 0x00000006050c7c25 */ /* 0x002fc8000f8e0006 */
[----:B------:R-:W-:Y:S01]  /*1450*/  IMAD.WIDE.U32 R6, R4, UR6, R6 ;  /* 0x0000000604067c25 */ /* 0x000fe2000f8e0006 */
[----:B0-----:R-:W-:-:S03]  /*1460*/  LEA R14, P2, R12, UR8, 0x2 ;  /* 0x000000080c0e7c11 */ /* 0x001fc6000f8410ff */
[-C--:B------:R-:W-:Y:S01]  /*1470*/  IMAD R13, R5, R3.reuse, R13 ;  /* 0x00000003050d7224 */ /* 0x080fe200078e020d */
[----:B------:R-:W-:Y:S01]  /*1480*/  LEA R8, P0, R6, UR8, 0x2 ;  /* 0x0000000806087c11 */ /* 0x000fe2000f8010ff */
[C---:B------:R-:W-:Y:S02]  /*1490*/  IMAD R5, R4.reuse, R3, R7 ;  /* 0x0000000304057224 */ /* 0x040fe400078e0207 */
[----:B------:R-:W-:Y:S01]  /*14a0*/  VIADD R4, R4, 0x2 ;  /* 0x0000000204047836 */ /* 0x000fe20000000000 */
[----:B------:R-:W-:Y:S02]  /*14b0*/  LEA.HI.X R15, R12, UR9, R13, 0x2, P2 ;  /* 0x000000090c0f7c11 */ /* 0x000fe400090f140d */
[----:B------:R-:W-:Y:S01]  /*14c0*/  LEA.HI.X R9, R6, UR9, R5, 0x2, P0 ;  /* 0x0000000906097c11 */ /* 0x000fe200080f1405 */
[----:B------:R-:W-:-:S05]  /*14d0*/  IMAD.MOV.U32 R5, RZ, RZ, 0x7fc00000 ;  /* 0x7fc00000ff057424 */ /* 0x000fca00078e00ff */
[----:B------:R2:W-:Y:S04]  /*14e0*/  STG.E desc[UR4][R8.64], R5 ;  /* 0x0000000508007986 */ /* 0x0005e8000c101904 */
[----:B------:R2:W-:Y:S02]  /*14f0*/  STG.E desc[UR4][R14.64], R5 ;  /* 0x000000050e007986 */ /* 0x0005e4000c101904 */
.L_x_18:
[----:B------:R-:W-:Y:S05]  /*1500*/  BSYNC.RECONVERGENT B1 ;  /* 0x0000000000017941 */ /* 0x000fea0003800200 */
.L_x_17:
[----:B------:R-:W-:Y:S05]  /*1510*/  @P1 BRA `(.L_x_11) ;  /* 0x0000000000281947 */ /* 0x000fea0003800000 */
[----:B------:R-:W3:Y:S01]  /*1520*/  LDCU UR6, c[0x0][0x3a0] ;  /* 0x00007400ff0677ac */ /* 0x000ee20008000800 */
[----:B0-----:R-:W-:Y:S02]  /*1530*/  IMAD.MOV.U32 R6, RZ, RZ, R10 ;  /* 0x000000ffff067224 */ /* 0x001fe400078e000a */
[----:B------:R-:W-:Y:S01]  /*1540*/  IMAD.MOV.U32 R7, RZ, RZ, R11 ;  /* 0x000000ffff077224 */ /* 0x000fe200078e000b */
[----:B------:R-:W0:Y:S01]  /*1550*/  LDCU.64 UR8, c[0x0][0x3b0] ;  /* 0x00007600ff0877ac */ /* 0x000e220008000a00 */
[----:B---3--:R-:W-:-:S04]  /*1560*/  IMAD.WIDE.U32 R6, R4, UR6, R6 ;  /* 0x0000000604067c25 */ /* 0x008fc8000f8e0006 */
[----:B------:R-:W-:Y:S01]  /*1570*/  IMAD R3, R4, R3, R7 ;  /* 0x0000000304037224 */ /* 0x000fe200078e0207 */
[----:B0-----:R-:W-:-:S04]  /*1580*/  LEA R4, P0, R6, UR8, 0x2 ;  /* 0x0000000806047c11 */ /* 0x001fc8000f8010ff */
[----:B--2---:R-:W-:Y:S01]  /*1590*/  LEA.HI.X R5, R6, UR9, R3, 0x2, P0 ;  /* 0x0000000906057c11 */ /* 0x004fe200080f1403 */
[----:B------:R-:W-:-:S05]  /*15a0*/  IMAD.MOV.U32 R3, RZ, RZ, 0x7fc00000 ;  /* 0x7fc00000ff037424 */ /* 0x000fca00078e00ff */
[----:B------:R3:W-:Y:S03]  /*15b0*/  STG.E desc[UR4][R4.64], R3 ;  /* 0x0000000304007986 */ /* 0x0007e6000c101904 */
.L_x_11:
[----:B------:R-:W-:Y:S05]  /*15c0*/  BSYNC.RECONVERGENT B0 ;  /* 0x0000000000007941 */ /* 0x000fea0003800200 */
.L_x_10:
[----:B------:R-:W4:Y:S02]  /*15d0*/  LDCU UR6, c[0x0][0x3a4] ;  /* 0x00007480ff0677ac */ /* 0x000f240008000800 */
[----:B----4-:R-:W-:-:S13]  /*15e0*/  ISETP.GE.AND P0, PT, R2, UR6, PT ;  /* 0x0000000602007c0c */ /* 0x010fda000bf06270 */
[----:B------:R-:W-:Y:S05]  /*15f0*/  @P0 EXIT ;  /* 0x000000000000094d */ /* 0x000fea0003800000 */
[----:B---3--:R-:W3:Y:S01]  /*1600*/  LDC R3, c[0x0][0x3a8] ;  /* 0x0000ea00ff037b82 */ /* 0x008ee20000000800 */
[----:B--2---:R-:W-:Y:S02]  /*1610*/  IMAD.MOV.U32 R5, RZ, RZ, 0x3dc6b27f ;  /* 0x3dc6b27fff057424 */ /* 0x004fe400078e00ff */
[----:B0-----:R-:W-:Y:S01]  /*1620*/  IMAD.MOV.U32 R6, RZ, RZ, 0x7f800000 ;  /* 0x7f800000ff067424 */ /* 0x001fe200078e00ff */
[----:B---3--:R-:W-:Y:S02]  /*1630*/  ISETP.GE.AND P1, PT, R3, 0x1, PT ;  /* 0x000000010300780c */ /* 0x008fe40003f26270 */
[----:B------:R-:W-:Y:S02]  /*1640*/  I2FP.F32.S32 R3, R3 ;  /* 0x0000000300037245 */ /* 0x000fe40000201400 */
[----:B------:R-:W-:-:S09]  /*1650*/  FSEL R7, RZ, -23, P1 ;  /* 0xc1b80000ff077808 */ /* 0x000fd20000800000 */
[----:B------:R-:W-:-:S04]  /*1660*/  @!P1 FMUL R3, R3, 8388608 ;  /* 0x4b00000003039820 */ /* 0x000fc80000400000 */
[C---:B------:R-:W-:Y:S01]  /*1670*/  VIADD R0, R3.reuse, 0xc0cafb0d ;  /* 0xc0cafb0d03007836 */ /* 0x040fe20000000000 */
[C---:B------:R-:W-:Y:S01]  /*1680*/  ISETP.GT.U32.AND P0, PT, R3.reuse, 0x7f7fffff, PT ;  /* 0x7f7fffff0300780c */ /* 0x040fe20003f04070 */
[----:B------:R-:W-:-:S03]  /*1690*/  FFMA R6, R3, R6, +INF ;  /* 0x7f80000003067423 */ /* 0x000fc60000000006 */
[----:B------:R-:W-:-:S04]  /*16a0*/  LOP3.LUT R0, R0, 0xff800000, RZ, 0xc0, !PT ;  /* 0xff80000000007812 */ /* 0x000fc800078ec0ff */
[-C--:B------:R-:W-:Y:S02]  /*16b0*/  IADD3 R4, PT, PT, R3, -R0.reuse, RZ ;  /* 0x8000000003047210 */ /* 0x080fe40007ffe0ff */
[----:B------:R-:W-:-:S03]  /*16c0*/  I2FP.F32.S32 R0, R0 ;  /* 0x0000000000007245 */ /* 0x000fc60000201400 */
[----:B------:R-:W-:Y:S02]  /*16d0*/  FADD R4, R4, -1 ;  /* 0xbf80000004047421 */ /* 0x000fe40000000000 */
[----:B------:R-:W-:Y:S02]  /*16e0*/  FFMA R0, R0, 1.1920928955078125e-07, R7 ;  /* 0x3400000000007823 */ /* 0x000fe40000000007 */
[----:B------:R-:W-:-:S04]  /*16f0*/  FFMA R5, R4, R5, -0.16845393180847167969 ;  /* 0xbe2c7f3004057423 */ /* 0x000fc80000000005 */
[----:B------:R-:W-:-:S04]  /*1700*/  FFMA R5, R4, R5, 0.1716887056827545166 ;  /* 0x3e2fcf2a04057423 */ /* 0x000fc80000000005 */
[----:B------:R-:W-:-:S04]  /*1710*/  FFMA R5, R4, R5, -0.17900948226451873779 ;  /* 0xbe374e4304057423 */ /* 0x000fc80000000005 */
[----:B------:R-:W-:-:S04]  /*1720*/  FFMA R5, R4, R5, 0.20512372255325317383 ;  /* 0x3e520bf404057423 */ /* 0x000fc80000000005 */
[----:B------:R-:W-:-:S04]  /*1730*/  FFMA R5, R4, R5, -0.24046532809734344482 ;  /* 0xbe763c8b04057423 */ /* 0x000fc80000000005 */
[----:B------:R-:W-:-:S04]  /*1740*/  FFMA R5, R4, R5, 0.28857114911079406738 ;  /* 0x3e93bf9904057423 */ /* 0x000fc80000000005 */
[----:B------:R-:W-:-:S04]  /*1750*/  FFMA R5, R4, R5, -0.36067417263984680176 ;  /* 0xbeb8aa4904057423 */ /* 0x000fc80000000005 */
[----:B------:R-:W-:-:S04]  /*1760*/  FFMA R5, R4, R5, 0.48089820146560668945 ;  /* 0x3ef6384a04057423 */ /* 0x000fc80000000005 */
[----:B------:R-:W-:-:S04]  /*1770*/  FFMA R5, R4, R5, -0.72134751081466674805 ;  /* 0xbf38aa3b04057423 */ /* 0x000fc80000000005 */
[----:B------:R-:W-:-:S04]  /*1780*/  FMUL R5, R4, R5 ;  /* 0x0000000504057220 */ /* 0x000fc80000400000 */
[----:B------:R-:W-:-:S04]  /*1790*/  FMUL R5, R4, R5 ;  /* 0x0000000504057220 */ /* 0x000fc80000400000 */
[----:B------:R-:W-:-:S04]  /*17a0*/  FFMA R5, R4, 1.4426950216293334961, R5 ;  /* 0x3fb8aa3b04057823 */ /* 0x000fc80000000005 */
[----:B------:R-:W-:-:S04]  /*17b0*/  @!P0 FADD R6, R5, R0 ;  /* 0x0000000005068221 */ /* 0x000fc80000000000 */
[----:B------:R-:W-:-:S05]  /*17c0*/  VIADD R0, R6, 0x1800000 ;  /* 0x0180000006007836 */ /* 0x000fca0000000000 */
[----:B------:R-:W-:-:S04]  /*17d0*/  LOP3.LUT R0, R0, 0x7f800000, RZ, 0xc0, !PT ;  /* 0x7f80000000007812 */ /* 0x000fc800078ec0ff */
[----:B------:R-:W-:-:S13]  /*17e0*/  ISETP.GT.U32.AND P0, PT, R0, 0x1ffffff, PT ;  /* 0x01ffffff0000780c */ /* 0x000fda0003f04070 */
[----:B------:R-:W-:Y:S05]  /*17f0*/  @P0 BRA `(.L_x_19) ;  /* 0x00000000000c0947 */ /* 0x000fea0003800000 */
[----:B------:R-:W-:-:S07]  /*1800*/  MOV R4, 0x1820 ;  /* 0x0000182000047802 */ /* 0x000fce0000000f00 */
[----:B-1----:R-:W-:Y:S05]  /*1810*/  CALL.REL.NOINC `($__internal_0_$__cuda_sm20_rcp_rn_f32_slowpath) ;  /* 0x0000000800247944 */ /* 0x002fea0003c00000 */
[----:B------:R-:W-:Y:S05]  /*1820*/  BRA `(.L_x_20) ;  /* 0x0000000000107947 */ /* 0x000fea0003800000 */
.L_x_19:
[----:B------:R-:W0:Y:S02]  /*1830*/  MUFU.RCP R5, R6 ;  /* 0x0000000600057308 */ /* 0x000e240000001000 */
[----:B0-----:R-:W-:-:S04]  /*1840*/  FFMA R0, R6, R5, -1 ;  /* 0xbf80000006007423 */ /* 0x001fc80000000005 */
[----:B------:R-:W-:-:S04]  /*1850*/  FADD.FTZ R0, -R0, -RZ ;  /* 0x800000ff00007221 */ /* 0x000fc80000010100 */
[----:B------:R-:W-:-:S07]  /*1860*/  FFMA R0, R5, R0, R5 ;  /* 0x0000000005007223 */ /* 0x000fce0000000005 */
.L_x_20:
[----:B------:R-:W0:Y:S01]  /*1870*/  LDC R5, c[0x0][0x3a0] ;  /* 0x0000e800ff057b82 */ /* 0x000e220000000800 */
[----:B------:R-:W2:Y:S01]  /*1880*/  LDCU UR6, c[0x0][0x3ac] ;  /* 0x00007580ff0677ac */ /* 0x000ea20008000800 */
[----:B------:R-:W-:-:S04]  /*1890*/  FSETP.NEU.AND P0, PT, R3, RZ, PT ;  /* 0x000000ff0300720b */ /* 0x000fc80003f0d000 */
[----:B------:R-:W-:-:S05]  /*18a0*/  FSEL R0, R0, -RZ, P0 ;  /* 0x800000ff00007208 */ /* 0x000fca0000000000 */
[----:B--2---:R-:W-:Y:S01]  /*18b0*/  FMUL R4, R0, UR6 ;  /* 0x0000000600047c20 */ /* 0x004fe20008400000 */
[----:B0-----:R-:W-:-:S07]  /*18c0*/  SHF.R.S32.HI R5, RZ, 0x1f, R5 ;  /* 0x0000001fff057819 */ /* 0x001fce0000011405 */
.L_x_27:
[----:B0-----:R-:W0:Y:S01]  /*18d0*/  LDCU UR9, c[0x0][0x3a8] ;  /* 0x00007500ff0977ac */ /* 0x001e220008000800 */
[----:B------:R-:W-:Y:S02]  /*18e0*/  IMAD.MOV.U32 R6, RZ, RZ, R2 ;  /* 0x000000ffff067224 */ /* 0x000fe400078e0002 */
[----:B------:R-:W-:Y:S01]  /*18f0*/  VIADD R2, R2, 0x1 ;  /* 0x0000000102027836 */ /* 0x000fe20000000000 */
[----:B------:R-:W2:Y:S01]  /*1900*/  LDCU UR8, c[0x0][0x3a0] ;  /* 0x00007400ff0877ac */ /* 0x000ea20008000800 */
[----:B-1----:R-:W-:Y:S02]  /*1910*/  IMAD.MOV.U32 R14, RZ, RZ, R10 ;  /* 0x000000ffff0e7224 */ /* 0x002fe400078e000a */
[----:B------:R-:W-:Y:S01]  /*1920*/  IMAD.MOV.U32 R15, RZ, RZ, R11 ;  /* 0x000000ffff0f7224 */ /* 0x000fe200078e000b */
[----:B------:R-:W1:Y:S01]  /*1930*/  LDCU.64 UR6, c[0x0][0x390] ;  /* 0x00007200ff0677ac */ /* 0x000e620008000a00 */
[----:B------:R-:W-:Y:S01]  /*1940*/  SHF.R.S32.HI R0, RZ, 0x1f, R2 ;  /* 0x0000001fff007819 */ /* 0x000fe20000011402 */
[----:B0-----:R-:W-:-:S04]  /*1950*/  VIADD R8, R2, -UR9 ;  /* 0x8000000902087c36 */ /* 0x001fc80008000000 */
[----:B--2---:R-:W-:Y:S01]  /*1960*/  IMAD R0, R0, UR8, RZ ;  /* 0x0000000800007c24 */ /* 0x004fe2000f8e02ff */
[----:B------:R-:W-:Y:S01]  /*1970*/  SHF.R.S32.HI R3, RZ, 0x1f, R8 ;  /* 0x0000001fff037819 */ /* 0x000fe20000011408 */
[----:B------:R-:W-:-:S04]  /*1980*/  IMAD.WIDE.U32 R12, R2, UR8, R14 ;  /* 0x00000008020c7c25 */ /* 0x000fc8000f8e000e */
[----:B------:R-:W-:Y:S01]  /*1990*/  IMAD R3, R3, UR8, RZ ;  /* 0x0000000803037c24 */ /* 0x000fe2000f8e02ff */
[----:B-1----:R-:W-:Y:S01]  /*19a0*/  LEA R16, P0, R12, UR6, 0x2 ;  /* 0x000000060c107c11 */ /* 0x002fe2000f8010ff */
[----:B------:R-:W-:-:S04]  /*19b0*/  IMAD.WIDE.U32 R14, R8, UR8, R14 ;  /* 0x00000008080e7c25 */ /* 0x000fc8000f8e000e */
[-C--:B------:R-:W-:Y:S01]  /*19c0*/  IMAD R3, R8, R5.reuse, R3 ;  /* 0x0000000508037224 */ /* 0x080fe200078e0203 */
[----:B------:R-:W-:Y:S01]  /*19d0*/  LEA R18, P1, R14, UR6, 0x2 ;  /* 0x000000060e127c11 */ /* 0x000fe2000f8210ff */
[----:B------:R-:W-:Y:S02]  /*19e0*/  IMAD R7, R2, R5, R0 ;  /* 0x0000000502077224 */ /* 0x000fe400078e0200 */
[----:B------:R-:W-:Y:S02]  /*19f0*/  IMAD.IADD R3, R15, 0x1, R3 ;  /* 0x000000010f037824 */ /* 0x000fe400078e0203 */
[----:B------:R-:W-:-:S03]  /*1a00*/  IMAD.IADD R7, R13, 0x1, R7 ;  /* 0x000000010d077824 */ /* 0x000fc600078e0207 */
[----:B------:R-:W-:Y:S02]  /*1a10*/  LEA.HI.X R19, R14, UR7, R3, 0x2, P1 ;  /* 0x000000070e137c11 */ /* 0x000fe400088f1403 */
[----:B------:R-:W-:-:S04]  /*1a20*/  LEA.HI.X R17, R12, UR7, R7, 0x2, P0 ;  /* 0x000000070c117c11 */ /* 0x000fc800080f1407 */
[----:B------:R-:W2:Y:S04]  /*1a30*/  LDG.E.CONSTANT R19, desc[UR4][R18.64] ;  /* 0x0000000412137981 */ /* 0x000ea8000c1e9900 */
[----:B------:R-:W2:Y:S01]  /*1a40*/  LDG.E.CONSTANT R16, desc[UR4][R16.64] ;  /* 0x0000000410107981 */ /* 0x000ea2000c1e9900 */
[----:B------:R-:W-:Y:S01]  /*1a50*/  BSSY.RECONVERGENT B0, `(.L_x_21) ;  /* 0x0000056000007945 */ /* 0x000fe20003800200 */
[----:B------:R-:W-:Y:S02]  /*1a60*/  MOV R3, 0x7fc00000 ;  /* 0x7fc0000000037802 */ /* 0x000fe40000000f00 */
[C---:B--2---:R-:W-:Y:S01]  /*1a70*/  FSETP.GT.AND P0, PT, R16.reuse, R19, PT ;  /* 0x000000131000720b */ /* 0x044fe20003f04000 */
[----:B------:R-:W-:-:S12]  /*1a80*/  FADD R0, R16, -R19 ;  /* 0x8000001310007221 */ /* 0x000fd80000000000 */
[----:B------:R-:W-:Y:S05]  /*1a90*/  @!P0 BRA `(.L_x_22) ;  /* 0x0000000400448947 */ /* 0x000fea0003800000 */
[----:B------:R-:W-:Y:S01]  /*1aa0*/  BSSY.RELIABLE B1, `(.L_x_23) ;  /* 0x0000025000017945 */ /* 0x000fe20003800100 */
[----:B------:R-:W-:Y:S01]  /*1ab0*/  SHF.R.S32.HI R18, RZ, 0x1f, R8 ;  /* 0x0000001fff127819 */ /* 0x000fe20000011408 */
[----:B------:R-:W-:Y:S02]  /*1ac0*/  IMAD.MOV.U32 R16, RZ, RZ, -0x800000 ;  /* 0xff800000ff107424 */ /* 0x000fe400078e00ff */
[----:B------:R-:W-:Y:S02]  /*1ad0*/  IMAD.MOV.U32 R9, RZ, RZ, 0x7f800000 ;  /* 0x7f800000ff097424 */ /* 0x000fe400078e00ff */
[----:B------:R-:W-:-:S07]  /*1ae0*/  IMAD.MOV.U32 R7, RZ, RZ, RZ ;  /* 0x000000ffff077224 */ /* 0x000fce00078e00ff */
.L_x_24:
[----:B------:R-:W0:Y:S01]  /*1af0*/  LDCU UR6, c[0x0][0x3a0] ;  /* 0x00007400ff0677ac */ /* 0x000e220008000800 */
[----:B------:R-:W-:Y:S01]  /*1b00*/  IADD3 R12, P0, PT, R8, R7, RZ ;  /* 0x00000007080c7210 */ /* 0x000fe20007f1e0ff */
[----:B------:R-:W-:Y:S01]  /*1b10*/  IMAD.MOV.U32 R14, RZ, RZ, R10 ;  /* 0x000000ffff0e7224 */ /* 0x000fe200078e000a */
[----:B------:R-:W1:Y:S01]  /*1b20*/  LDCU.128 UR8, c[0x0][0x380] ;  /* 0x00007000ff0877ac */ /* 0x000e620008000c00 */
[----:B------:R-:W-:Y:S02]  /*1b30*/  IMAD.MOV.U32 R15, RZ, RZ, R11 ;  /* 0x000000ffff0f7224 */ /* 0x000fe400078e000b */
[----:B------:R-:W-:-:S04]  /*1b40*/  IMAD.X R13, RZ, RZ, R18, P0 ;  /* 0x000000ffff0d7224 */ /* 0x000fc800000e0612 */
[----:B0-----:R-:W-:Y:S02]  /*1b50*/  IMAD R13, R13, UR6, RZ ;  /* 0x000000060d0d7c24 */ /* 0x001fe4000f8e02ff */
[----:B------:R-:W-:-:S04]  /*1b60*/  IMAD.WIDE.U32 R14, R12, UR6, R14 ;  /* 0x000000060c0e7c25 */ /* 0x000fc8000f8e000e */
[----:B------:R-:W-:Y:S02]  /*1b70*/  IMAD R17, R5, R12, R13 ;  /* 0x0000000c05117224 */ /* 0x000fe400078e020d */
[----:B------:R-:W-:Y:S02]  /*1b80*/  IMAD.SHL.U32 R13, R14, 0x4, RZ ;  /* 0x000000040e0d7824 */ /* 0x000fe400078e00ff */
[----:B------:R-:W-:-:S03]  /*1b90*/  IMAD.IADD R15, R15, 0x1, R17 ;  /* 0x000000010f0f7824 */ /* 0x000fc600078e0211 */
[C---:B-1----:R-:W-:Y:S02]  /*1ba0*/  IADD3 R12, P1, PT, R13.reuse, UR10, RZ ;  /* 0x0000000a0d0c7c10 */ /* 0x042fe4000ff3e0ff */
[----:B------:R-:W-:Y:S02]  /*1bb0*/  SHF.L.U64.HI R15, R14, 0x2, R15 ;  /* 0x000000020e0f7819 */ /* 0x000fe4000001020f */
[----:B------:R-:W-:Y:S02]  /*1bc0*/  IADD3 R14, P0, PT, R13, UR8, RZ ;  /* 0x000000080d0e7c10 */ /* 0x000fe4000ff1e0ff */
[C---:B------:R-:W-:Y:S02]  /*1bd0*/  IADD3.X R13, PT, PT, R15.reuse, UR11, RZ, P1, !PT ;  /* 0x0000000b0f0d7c10 */ /* 0x040fe40008ffe4ff */
[----:B------:R-:W-:-:S03]  /*1be0*/  IADD3.X R15, PT, PT, R15, UR9, RZ, P0, !PT ;  /* 0x000000090f0f7c10 */ /* 0x000fc600087fe4ff */
[----:B------:R-:W2:Y:S04]  /*1bf0*/  LDG.E.CONSTANT R12, desc[UR4][R12.64] ;  /* 0x000000040c0c7981 */ /* 0x000ea8000c1e9900 */
[----:B------:R-:W3:Y:S01]  /*1c00*/  LDG.E.CONSTANT R15, desc[UR4][R14.64] ;  /* 0x000000040e0f7981 */ /* 0x000ee2000c1e9900 */
[----:B--2---:R-:W-:-:S04]  /*1c10*/  FSETP.NAN.AND P0, PT, R12, R12, PT ;  /* 0x0000000c0c00720b */ /* 0x004fc80003f08000 */
[----:B---3--:R-:W-:-:S13]  /*1c20*/  FSETP.NAN.OR P0, PT, R15, R15, P0 ;  /* 0x0000000f0f00720b */ /* 0x008fda0000708400 */
[----:B------:R-:W-:Y:S05]  /*1c30*/  @P0 BREAK.RELIABLE B1 ;  /* 0x0000000000010942 */ /* 0x000fea0003800100 */
[----:B------:R-:W-:Y:S05]  /*1c40*/  @P0 BRA `(.L_x_22) ;  /* 0x0000000000d80947 */ /* 0x000fea0003800000 */
[----:B------:R-:W0:Y:S01]  /*1c50*/  LDCU UR6, c[0x0][0x3a8] ;  /* 0x00007500ff0677ac */ /* 0x000e220008000800 */
[----:B------:R-:W-:Y:S01]  /*1c60*/  VIADD R7, R7, 0x1 ;  /* 0x0000000107077836 */ /* 0x000fe20000000000 */
[----:B------:R-:W-:Y:S02]  /*1c70*/  FMNMX R16, R15, R16, !PT ;  /* 0x000000100f107209 */ /* 0x000fe40007800000 */
[----:B------:R-:W-:Y:S02]  /*1c80*/  FMNMX R9, R12, R9, PT ;  /* 0x000000090c097209 */ /* 0x000fe40003800000 */
[----:B0-----:R-:W-:-:S13]  /*1c90*/  ISETP.NE.AND P0, PT, R7, UR6, PT ;  /* 0x0000000607007c0c */ /* 0x001fda000bf05270 */
[----:B------:R-:W-:Y:S05]  /*1ca0*/  @P0 BRA `(.L_x_24) ;  /* 0xfffffffc00900947 */ /* 0x000fea000383ffff */
[C---:B------:R-:W-:Y:S01]  /*1cb0*/  FSETP.GT.AND P0, PT, R16.reuse, R9, PT ;  /* 0x000000091000720b */ /* 0x040fe20003f04000 */
[----:B------:R-:W-:-:S12]  /*1cc0*/  FADD R13, R16, -R9 ;  /* 0x80000009100d7221 */ /* 0x000fd80000000000 */
[----:B------:R-:W-:Y:S05]  /*1cd0*/  @!P0 BREAK.RELIABLE B1 ;  /* 0x0000000000018942 */ /* 0x000fea0003800100 */
[----:B------:R-:W-:Y:S05]  /*1ce0*/  @!P0 BRA `(.L_x_22) ;  /* 0x0000000000b08947 */ /* 0x000fea0003800000 */
[----:B------:R-:W-:Y:S05]  /*1cf0*/  BSYNC.RELIABLE B1 ;  /* 0x0000000000017941 */ /* 0x000fea0003800100 */
.L_x_23:
[----:B------:R-:W0:Y:S01]  /*1d00*/  MUFU.RCP R3, R13 ;  /* 0x0000000d00037308 */ /* 0x000e220000001000 */
[----:B------:R-:W-:Y:S07]  /*1d10*/  BSSY.RECONVERGENT B1, `(.L_x_25) ;  /* 0x000000b000017945 */ /* 0x000fee0003800200 */
[----:B------:R-:W1:Y:S01]  /*1d20*/  FCHK P0, R0, R13 ;  /* 0x0000000d00007302 */ /* 0x000e620000000000 */
[----:B0-----:R-:W-:-:S04]  /*1d30*/  FFMA R8, -R13, R3, 1 ;  /* 0x3f8000000d087423 */ /* 0x001fc80000000103 */
[----:B------:R-:W-:-:S04]  /*1d40*/  FFMA R3, R3, R8, R3 ;  /* 0x0000000803037223 */ /* 0x000fc80000000003 */
[----:B------:R-:W-:-:S04]  /*1d50*/  FFMA R8, R0, R3, RZ ;  /* 0x0000000300087223 */ /* 0x000fc800000000ff */
[----:B------:R-:W-:-:S04]  /*1d60*/  FFMA R7, -R13, R8, R0 ;  /* 0x000000080d077223 */ /* 0x000fc80000000100 */
[----:B------:R-:W-:Y:S01]  /*1d70*/  FFMA R3, R3, R7, R8 ;  /* 0x0000000703037223 */ /* 0x000fe20000000008 */
[----:B-1----:R-:W-:Y:S06]  /*1d80*/  @!P0 BRA `(.L_x_26) ;  /* 0x00000000000c8947 */ /* 0x002fec0003800000 */
[----:B------:R-:W-:-:S07]  /*1d90*/  MOV R8, 0x1db0 ;  /* 0x00001db000087802 */ /* 0x000fce0000000f00 */
[----:B------:R-:W-:Y:S05]  /*1da0*/  CALL.REL.NOINC `($__internal_1_$__cuda_sm3x_div_rn_noftz_f32_slowpath) ;  /* 0x0000000400947944 */ /* 0x000fea0003c00000 */
[----:B------:R-:W-:-:S07]  /*1db0*/  MOV R3, R0 ;  /* 0x0000000000037202 */ /* 0x000fce0000000f00 */
.L_x_26:
[----:B------:R-:W-:Y:S05]  /*1dc0*/  BSYNC.RECONVERGENT B1 ;  /* 0x0000000000017941 */ /* 0x000fea0003800200 */
.L_x_25:
[----:B------:R-:W-:Y:S02]  /*1dd0*/  IMAD.MOV.U32 R12, RZ, RZ, R3 ;  /* 0x000000ffff0c7224 */ /* 0x000fe400078e0003 */
[----:B------:R-:W-:-:S03]  /*1de0*/  IMAD.MOV.U32 R8, RZ, RZ, 0x3dc6b27f ;  /* 0x3dc6b27fff087424 */ /* 0x000fc600078e00ff */
[----:B------:R-:W-:-:S13]  /*1df0*/  FSETP.GEU.AND P0, PT, R12, 1.175494350822287508e-38, PT ;  /* 0x008000000c00780b */ /* 0x000fda0003f0e000 */
[----:B------:R-:W-:-:S04]  /*1e00*/  @!P0 FMUL R12, R12, 8388608 ;  /* 0x4b0000000c0c8820 */ /* 0x000fc80000400000 */
[----:B------:R-:W-:-:S05]  /*1e10*/  VIADD R0, R12, 0xc0cafb0d ;  /* 0xc0cafb0d0c007836 */ /* 0x000fca0000000000 */
[----:B------:R-:W-:-:S05]  /*1e20*/  LOP3.LUT R3, R0, 0xff800000, RZ, 0xc0, !PT ;  /* 0xff80000000037812 */ /* 0x000fca00078ec0ff */
[----:B------:R-:W-:Y:S01]  /*1e30*/  IMAD.IADD R0, R12, 0x1, -R3 ;  /* 0x000000010c007824 */ /* 0x000fe200078e0a03 */
[----:B------:R-:W-:-:S03]  /*1e40*/  I2FP.F32.S32 R3, R3 ;  /* 0x0000000300037245 */ /* 0x000fc60000201400 */
[----:B------:R-:W-:-:S04]  /*1e50*/  FADD R7, R0, -1 ;  /* 0xbf80000000077421 */ /* 0x000fc80000000000 */
        /* <DEDUP_REMOVED lines=9> */
[C---:B------:R-:W-:Y:S01]  /*1ef0*/  FMUL R8, R7.reuse, R0 ;  /* 0x0000000007087220 */ /* 0x040fe20000400000 */
[----:B------:R-:W-:Y:S02]  /*1f00*/  FSEL R0, RZ, -23, P0 ;  /* 0xc1b80000ff007808 */ /* 0x000fe40000000000 */
[----:B------:R-:W-:Y:S01]  /*1f10*/  ISETP.GT.U32.AND P0, PT, R12, 0x7f7fffff, PT ;  /* 0x7f7fffff0c00780c */ /* 0x000fe20003f04070 */
[----:B------:R-:W-:Y:S02]  /*1f20*/  FMUL R8, R7, R8 ;  /* 0x0000000807087220 */ /* 0x000fe40000400000 */
[----:B------:R-:W-:Y:S01]  /*1f30*/  FFMA R0, R3, 1.1920928955078125e-07, R0 ;  /* 0x3400000003007823 */ /* 0x000fe20000000000 */
[----:B------:R-:W-:Y:S02]  /*1f40*/  IMAD.MOV.U32 R3, RZ, RZ, 0x7f800000 ;  /* 0x7f800000ff037424 */ /* 0x000fe400078e00ff */
[----:B------:R-:W-:-:S04]  /*1f50*/  FFMA R7, R7, 1.4426950216293334961, R8 ;  /* 0x3fb8aa3b07077823 */ /* 0x000fc80000000008 */
[----:B------:R-:W-:-:S03]  /*1f60*/  FADD R0, R0, R7 ;  /* 0x0000000700007221 */ /* 0x000fc60000000000 */
[C---:B------:R-:W-:Y:S01]  /*1f70*/  @P0 FFMA R0, R12.reuse, R3, +INF ;  /* 0x7f8000000c000423 */ /* 0x040fe20000000003 */
[----:B------:R-:W-:-:S04]  /*1f80*/  FSETP.NEU.AND P0, PT, R12, RZ, PT ;  /* 0x000000ff0c00720b */ /* 0x000fc80003f0d000 */
[----:B------:R-:W-:-:S05]  /*1f90*/  FSEL R3, R0, -INF , P0 ;  /* 0xff80000000037808 */ /* 0x000fca0000000000 */
[----:B------:R-:W-:-:S07]  /*1fa0*/  FMUL R3, R4, R3 ;  /* 0x0000000304037220 */ /* 0x000fce0000400000 */
.L_x_22:
[----:B------:R-:W-:Y:S05]  /*1fb0*/  BSYNC.RECONVERGENT B0 ;  /* 0x0000000000007941 */ /* 0x000fea0003800200 */
.L_x_21:
[----:B------:R-:W0:Y:S01]  /*1fc0*/  LDCU.64 UR6, c[0x0][0x3a0] ;  /* 0x00007400ff0677ac */ /* 0x000e220008000a00 */
[----:B------:R-:W-:Y:S01]  /*1fd0*/  SHF.R.S32.HI R0, RZ, 0x1f, R6 ;  /* 0x0000001fff007819 */ /* 0x000fe20000011406 */
[----:B------:R-:W-:Y:S01]  /*1fe0*/  IMAD.MOV.U32 R8, RZ, RZ, R10 ;  /* 0x000000ffff087224 */ /* 0x000fe200078e000a */
[----:B------:R-:W1:Y:S01]  /*1ff0*/  LDCU.64 UR8, c[0x0][0x3b0] ;  /* 0x00007600ff0877ac */ /* 0x000e620008000a00 */
[----:B------:R-:W-:Y:S02]  /*2000*/  IMAD.MOV.U32 R9, RZ, RZ, R11 ;  /* 0x000000ffff097224 */ /* 0x000fe400078e000b */
[----:B0-----:R-:W-:Y:S02]  /*2010*/  IMAD R0, R0, UR6, RZ ;  /* 0x0000000600007c24 */ /* 0x001fe4000f8e02ff */
[----:B------:R-:W-:-:S04]  /*2020*/  IMAD.WIDE.U32 R8, R6, UR6, R8 ;  /* 0x0000000606087c25 */ /* 0x000fc8000f8e0008 */
[----:B------:R-:W-:Y:S01]  /*2030*/  IMAD R7, R6, R5, R0 ;  /* 0x0000000506077224 */ /* 0x000fe200078e0200 */
[----:B-1----:R-:W-:-:S03]  /*2040*/  LEA R6, P0, R8, UR8, 0x2 ;  /* 0x0000000808067c11 */ /* 0x002fc6000f8010ff */
[----:B------:R-:W-:-:S05]  /*2050*/  IMAD.IADD R7, R9, 0x1, R7 ;  /* 0x0000000109077824 */ /* 0x000fca00078e0207 */
[----:B------:R-:W-:Y:S02]  /*2060*/  LEA.HI.X R7, R8, UR9, R7, 0x2, P0 ;  /* 0x0000000908077c11 */ /* 0x000fe400080f1407 */
[----:B------:R-:W-:-:S03]  /*2070*/  ISETP.NE.AND P0, PT, R2, UR7, PT ;  /* 0x0000000702007c0c */ /* 0x000fc6000bf05270 */
[----:B------:R0:W-:Y:S10]  /*2080*/  STG.E desc[UR4][R6.64], R3 ;  /* 0x0000000306007986 */ /* 0x0001f4000c101904 */
[----:B------:R-:W-:Y:S05]  /*2090*/  @!P0 EXIT ;  /* 0x000000000000894d */ /* 0x000fea0003800000 */
[----:B------:R-:W-:Y:S05]  /*20a0*/  BRA `(.L_x_27) ;  /* 0xfffffff800087947 */ /* 0x000fea000383ffff */
        .weak           $__internal_0_$__cuda_sm20_rcp_rn_f32_slowpath
        .type           $__internal_0_$__cuda_sm20_rcp_rn_f32_slowpath,@function
        .size           $__internal_0_$__cuda_sm20_rcp_rn_f32_slowpath,($__internal_1_$__cuda_sm3x_div_rn_noftz_f32_slowpath - $__internal_0_$__cuda_sm20_rcp_rn_f32_slowpath)
$__internal_0_$__cuda_sm20_rcp_rn_f32_slowpath:
[----:B------:R-:W-:-:S05]  /*20b0*/  IMAD.SHL.U32 R0, R6, 0x2, RZ ;  /* 0x0000000206007824 */ /* 0x000fca00078e00ff */
[----:B------:R-:W-:Y:S02]  /*20c0*/  SHF.R.U32.HI R5, RZ, 0x18, R0 ;  /* 0x00000018ff057819 */ /* 0x000fe40000011600 */
[----:B------:R-:W-:Y:S02]  /*20d0*/  MOV R0, R6 ;  /* 0x0000000600007202 */ /* 0x000fe40000000f00 */
[----:B------:R-:W-:-:S13]  /*20e0*/  ISETP.NE.U32.AND P0, PT, R5, RZ, PT ;  /* 0x000000ff0500720c */ /* 0x000fda0003f05070 */
[----:B------:R-:W-:Y:S05]  /*20f0*/  @P0 BRA `(.L_x_28) ;  /* 0x00000000002c0947 */ /* 0x000fea0003800000 */
[----:B------:R-:W-:-:S05]  /*2100*/  IMAD.SHL.U32 R5, R0, 0x2, RZ ;  /* 0x0000000200057824 */ /* 0x000fca00078e00ff */
[----:B------:R-:W-:-:S13]  /*2110*/  ISETP.NE.AND P0, PT, R5, RZ, PT ;  /* 0x000000ff0500720c */ /* 0x000fda0003f05270 */
[----:B------:R0:W1:Y:S01]  /*2120*/  @!P0 MUFU.RCP R5, R0 ;  /* 0x0000000000058308 */ /* 0x0000620000001000 */
[----:B------:R-:W-:Y:S05]  /*2130*/  @!P0 BRA `(.L_x_29) ;  /* 0x0000000000a48947 */ /* 0x000fea0003800000 */
[----:B------:R-:W-:-:S04]  /*2140*/  FFMA R6, R0, 1.84467440737095516160e+19, RZ ;  /* 0x5f80000000067823 */ /* 0x000fc800000000ff */
[----:B-1----:R-:W0:Y:S02]  /*2150*/  MUFU.RCP R5, R6 ;  /* 0x0000000600057308 */ /* 0x002e240000001000 */
[----:B0-----:R-:W-:-:S04]  /*2160*/  FFMA R0, R6, R5, -1 ;  /* 0xbf80000006007423 */ /* 0x001fc80000000005 */
[----:B------:R-:W-:-:S04]  /*2170*/  FADD.FTZ R0, -R0, -RZ ;  /* 0x800000ff00007221 */ /* 0x000fc80000010100 */
[----:B------:R-:W-:-:S04]  /*2180*/  FFMA R0, R5, R0, R5 ;  /* 0x0000000005007223 */ /* 0x000fc80000000005 */
[----:B------:R-:W-:Y:S01]  /*2190*/  FFMA R5, R0, 1.84467440737095516160e+19, RZ ;  /* 0x5f80000000057823 */ /* 0x000fe200000000ff */
[----:B------:R-:W-:Y:S06]  /*21a0*/  BRA `(.L_x_29) ;  /* 0x0000000000887947 */ /* 0x000fec0003800000 */
.L_x_28:
[----:B------:R-:W-:-:S05]  /*21b0*/  VIADD R6, R5, 0xffffff03 ;  /* 0xffffff0305067836 */ /* 0x000fca0000000000 */
[----:B------:R-:W-:-:S13]  /*21c0*/  ISETP.GT.U32.AND P0, PT, R6, 0x1, PT ;  /* 0x000000010600780c */ /* 0x000fda0003f04070 */
[----:B------:R-:W-:Y:S05]  /*21d0*/  @P0 BRA `(.L_x_30) ;  /* 0x0000000000780947 */ /* 0x000fea0003800000 */
[----:B------:R-:W-:Y:S01]  /*21e0*/  LOP3.LUT R7, R0, 0x7fffff, RZ, 0xc0, !PT ;  /* 0x007fffff00077812 */ /* 0x000fe200078ec0ff */
[----:B------:R-:W-:-:S03]  /*21f0*/  IMAD.MOV.U32 R13, RZ, RZ, 0x3 ;  /* 0x00000003ff0d7424 */ /* 0x000fc600078e00ff */
[----:B------:R-:W-:Y:S02]  /*2200*/  LOP3.LUT R7, R7, 0x3f800000, RZ, 0xfc, !PT ;  /* 0x3f80000007077812 */ /* 0x000fe400078efcff */
[----:B------:R-:W-:Y:S02]  /*2210*/  SHF.L.U32 R14, R13, R6, RZ ;  /* 0x000000060d0e7219 */ /* 0x000fe400000006ff */
[----:B------:R-:W0:Y:S02]  /*2220*/  MUFU.RCP R8, R7 ;  /* 0x0000000700087308 */ /* 0x000e240000001000 */
[----:B0-----:R-:W-:-:S04]  /*2230*/  FFMA R9, R7, R8, -1 ;  /* 0xbf80000007097423 */ /* 0x001fc80000000008 */
[----:B------:R-:W-:-:S04]  /*2240*/  FADD.FTZ R9, -R9, -RZ ;  /* 0x800000ff09097221 */ /* 0x000fc80000010100 */
[CCC-:B------:R-:W-:Y:S01]  /*2250*/  FFMA.RM R12, R8.reuse, R9.reuse, R8.reuse ;  /* 0x00000009080c7223 */ /* 0x1c0fe20000004008 */
[----:B------:R-:W-:-:S04]  /*2260*/  FFMA.RP R9, R8, R9, R8 ;  /* 0x0000000908097223 */ /* 0x000fc80000008008 */
[C---:B------:R-:W-:Y:S02]  /*2270*/  LOP3.LUT R8, R12.reuse, 0x7fffff, RZ, 0xc0, !PT ;  /* 0x007fffff0c087812 */ /* 0x040fe400078ec0ff */
[----:B------:R-:W-:Y:S02]  /*2280*/  FSETP.NEU.FTZ.AND P0, PT, R12, R9, PT ;  /* 0x000000090c00720b */ /* 0x000fe40003f1d000 */
[----:B------:R-:W-:Y:S02]  /*2290*/  LOP3.LUT R9, R8, 0x800000, RZ, 0xfc, !PT ;  /* 0x0080000008097812 */ /* 0x000fe400078efcff */
[----:B------:R-:W-:Y:S02]  /*22a0*/  SEL R8, RZ, 0xffffffff, !P0 ;  /* 0xffffffffff087807 */ /* 0x000fe40004000000 */
[----:B------:R-:W-:-:S03]  /*22b0*/  LOP3.LUT R7, R14, R9, RZ, 0xc0, !PT ;  /* 0x000000090e077212 */ /* 0x000fc600078ec0ff */
[----:B------:R-:W-:Y:S01]  /*22c0*/  IMAD.MOV R8, RZ, RZ, -R8 ;  /* 0x000000ffff087224 */ /* 0x000fe200078e0a08 */
[----:B------:R-:W-:-:S04]  /*22d0*/  SHF.R.U32.HI R7, RZ, R6, R7 ;  /* 0x00000006ff077219 */ /* 0x000fc80000011607 */
[----:B------:R-:W-:Y:S02]  /*22e0*/  LOP3.LUT P1, RZ, R8, R6, R9, 0xf8, !PT ;  /* 0x0000000608ff7212 */ /* 0x000fe4000782f809 */
[C---:B------:R-:W-:Y:S02]  /*22f0*/  LOP3.LUT P0, RZ, R7.reuse, 0x1, RZ, 0xc0, !PT ;  /* 0x0000000107ff7812 */ /* 0x040fe4000780c0ff */
[----:B------:R-:W-:-:S04]  /*2300*/  LOP3.LUT P2, RZ, R7, 0x2, RZ, 0xc0, !PT ;  /* 0x0000000207ff7812 */ /* 0x000fc8000784c0ff */
[----:B------:R-:W-:Y:S02]  /*2310*/  PLOP3.LUT P0, PT, P0, P1, P2, 0xe0, 0x0 ;  /* 0x000000000000781c */ /* 0x000fe40000703c20 */
[----:B------:R-:W-:Y:S02]  /*2320*/  LOP3.LUT P1, RZ, R0, 0x7fffff, RZ, 0xc0, !PT ;  /* 0x007fffff00ff7812 */ /* 0x000fe4000782c0ff */
[----:B------:R-:W-:-:S05]  /*2330*/  SEL R6, RZ, 0x1, !P0 ;  /* 0x00000001ff067807 */ /* 0x000fca0004000000 */
[----:B------:R-:W-:-:S05]  /*2340*/  IMAD.MOV R6, RZ, RZ, -R6 ;  /* 0x000000ffff067224 */ /* 0x000fca00078e0a06 */
[----:B------:R-:W-:Y:S01]  /*2350*/  ISETP.GE.AND P0, PT, R6, RZ, PT ;  /* 0x000000ff0600720c */ /* 0x000fe20003f06270 */
[----:B------:R-:W-:-:S05]  /*2360*/  VIADD R6, R5, 0xffffff04 ;  /* 0xffffff0405067836 */ /* 0x000fca0000000000 */
[----:B------:R-:W-:-:S07]  /*2370*/  SHF.R.U32.HI R5, RZ, R6, R9 ;  /* 0x00000006ff057219 */ /* 0x000fce0000011609 */
[----:B------:R-:W-:-:S04]  /*2380*/  @!P0 VIADD R5, R5, 0x1 ;  /* 0x0000000105058836 */ /* 0x000fc80000000000 */
[----:B------:R-:W-:-:S05]  /*2390*/  @!P1 IMAD.SHL.U32 R5, R5, 0x2, RZ ;  /* 0x0000000205059824 */ /* 0x000fca00078e00ff */
[----:B------:R-:W-:Y:S01]  /*23a0*/  LOP3.LUT R5, R5, 0x80000000, R0, 0xf8, !PT ;  /* 0x8000000005057812 */ /* 0x000fe200078ef800 */
[----:B------:R-:W-:Y:S06]  /*23b0*/  BRA `(.L_x_29) ;  /* 0x0000000000047947 */ /* 0x000fec0003800000 */
.L_x_30:
[----:B------:R2:W3:Y:S02]  /*23c0*/  MUFU.RCP R5, R0 ;  /* 0x0000000000057308 */ /* 0x0004e40000001000 */
.L_x_29:
[----:B0123--:R-:W-:Y:S02]  /*23d0*/  IMAD.MOV.U32 R0, RZ, RZ, R5 ;  /* 0x000000ffff007224 */ /* 0x00ffe400078e0005 */
[----:B------:R-:W-:-:S04]  /*23e0*/  HFMA2 R5, -RZ, RZ, 0, 0 ;  /* 0x00000000ff057431 */ /* 0x000fc800000001ff */
[----:B------:R-:W-:Y:S05]  /*23f0*/  RET.REL.NODEC R4 `(chop_many_series_one_param_f32) ;  /* 0xffffffdc04007950 */ /* 0x000fea0003c3ffff */
        .weak           $__internal_1_$__cuda_sm3x_div_rn_noftz_f32_slowpath
        .type           $__internal_1_$__cuda_sm3x_div_rn_noftz_f32_slowpath,@function
        .size           $__internal_1_$__cuda_sm3x_div_rn_noftz_f32_slowpath,(.L_x_73 - $__internal_1_$__cuda_sm3x_div_rn_noftz_f32_slowpath)
$__internal_1_$__cuda_sm3x_div_rn_noftz_f32_slowpath:
[----:B------:R-:W-:Y:S01]  /*2400*/  SHF.R.U32.HI R9, RZ, 0x17, R13 ;  /* 0x00000017ff097819 */ /* 0x000fe2000001160d */
[----:B------:R-:W-:Y:S01]  /*2410*/  BSSY.RECONVERGENT B2, `(.L_x_31) ;  /* 0x0000064000027945 */ /* 0x000fe20003800200 */
[--C-:B------:R-:W-:Y:S01]  /*2420*/  SHF.R.U32.HI R3, RZ, 0x17, R0.reuse ;  /* 0x00000017ff037819 */ /* 0x100fe20000011600 */
[----:B------:R-:W-:Y:S01]  /*2430*/  IMAD.MOV.U32 R12, RZ, RZ, R0 ;  /* 0x000000ffff0c7224 */ /* 0x000fe200078e0000 */
[----:B------:R-:W-:Y:S02]  /*2440*/  LOP3.LUT R9, R9, 0xff, RZ, 0xc0, !PT ;  /* 0x000000ff09097812 */ /* 0x000fe400078ec0ff */
[----:B------:R-:W-:-:S03]  /*2450*/  LOP3.LUT R16, R3, 0xff, RZ, 0xc0, !PT ;  /* 0x000000ff03107812 */ /* 0x000fc600078ec0ff */
[----:B------:R-:W-:Y:S02]  /*2460*/  VIADD R15, R9, 0xffffffff ;  /* 0xffffffff090f7836 */ /* 0x000fe40000000000 */
[----:B------:R-:W-:-:S03]  /*2470*/  VIADD R14, R16, 0xffffffff ;  /* 0xffffffff100e7836 */ /* 0x000fc60000000000 */
[----:B------:R-:W-:-:S04]  /*2480*/  ISETP.GT.U32.AND P0, PT, R15, 0xfd, PT ;  /* 0x000000fd0f00780c */ /* 0x000fc80003f04070 */
[----:B------:R-:W-:-:S13]  /*2490*/  ISETP.GT.U32.OR P0, PT, R14, 0xfd, P0 ;  /* 0x000000fd0e00780c */ /* 0x000fda0000704470 */
[----:B------:R-:W-:Y:S01]  /*24a0*/  @!P0 IMAD.MOV.U32 R7, RZ, RZ, RZ ;  /* 0x000000ffff078224 */ /* 0x000fe200078e00ff */
[----:B------:R-:W-:Y:S06]  /*24b0*/  @!P0 BRA `(.L_x_32) ;  /* 0x0000000000608947 */ /* 0x000fec0003800000 */
[----:B------:R-:W-:Y:S01]  /*24c0*/  FSETP.GTU.FTZ.AND P0, PT, |R0|, +INF , PT ;  /* 0x7f8000000000780b */ /* 0x000fe20003f1c200 */
[----:B------:R-:W-:Y:S01]  /*24d0*/  IMAD.MOV.U32 R3, RZ, RZ, R13 ;  /* 0x000000ffff037224 */ /* 0x000fe200078e000d */
[----:B------:R-:W-:-:S04]  /*24e0*/  FSETP.GTU.FTZ.AND P1, PT, |R13|, +INF , PT ;  /* 0x7f8000000d00780b */ /* 0x000fc80003f3c200 */
[----:B------:R-:W-:-:S13]  /*24f0*/  PLOP3.LUT P0, PT, P0, P1, PT, 0xf8, 0x8f ;  /* 0x00000000008f781c */ /* 0x000fda0000703f70 */
[----:B------:R-:W-:Y:S05]  /*2500*/  @P0 BRA `(.L_x_33) ;  /* 0x00000004004c0947 */ /* 0x000fea0003800000 */
[----:B------:R-:W-:-:S13]  /*2510*/  LOP3.LUT P0, RZ, R13, 0x7fffffff, R12, 0xc8, !PT ;  /* 0x7fffffff0dff7812 */ /* 0x000fda000780c80c */
[----:B------:R-:W-:Y:S05]  /*2520*/  @!P0 BRA `(.L_x_34) ;  /* 0x00000004003c8947 */ /* 0x000fea0003800000 */
[C---:B------:R-:W-:Y:S02]  /*2530*/  FSETP.NEU.FTZ.AND P1, PT, |R0|.reuse, +INF , PT ;  /* 0x7f8000000000780b */ /* 0x040fe40003f3d200 */
[----:B------:R-:W-:Y:S02]  /*2540*/  FSETP.NEU.FTZ.AND P2, PT, |R3|, +INF , PT ;  /* 0x7f8000000300780b */ /* 0x000fe40003f5d200 */
[----:B------:R-:W-:-:S11]  /*2550*/  FSETP.NEU.FTZ.AND P0, PT, |R0|, +INF , PT ;  /* 0x7f8000000000780b */ /* 0x000fd60003f1d200 */
[----:B------:R-:W-:Y:S05]  /*2560*/  @!P2 BRA !P1, `(.L_x_34) ;  /* 0x00000004002ca947 */ /* 0x000fea0004800000 */
[----:B------:R-:W-:-:S04]  /*2570*/  LOP3.LUT P1, RZ, R12, 0x7fffffff, RZ, 0xc0, !PT ;  /* 0x7fffffff0cff7812 */ /* 0x000fc8000782c0ff */
[----:B------:R-:W-:-:S13]  /*2580*/  PLOP3.LUT P1, PT, P2, P1, PT, 0x2f, 0xf2 ;  /* 0x0000000000f2781c */ /* 0x000fda0001722577 */
[----:B------:R-:W-:Y:S05]  /*2590*/  @P1 BRA `(.L_x_35) ;  /* 0x0000000400181947 */ /* 0x000fea0003800000 */
[----:B------:R-:W-:-:S04]  /*25a0*/  LOP3.LUT P1, RZ, R13, 0x7fffffff, RZ, 0xc0, !PT ;  /* 0x7fffffff0dff7812 */ /* 0x000fc8000782c0ff */
[----:B------:R-:W-:-:S13]  /*25b0*/  PLOP3.LUT P0, PT, P0, P1, PT, 0x2f, 0xf2 ;  /* 0x0000000000f2781c */ /* 0x000fda0000702577 */
[----:B------:R-:W-:Y:S05]  /*25c0*/  @P0 BRA `(.L_x_36) ;  /* 0x0000000400000947 */ /* 0x000fea0003800000 */
[----:B------:R-:W-:Y:S02]  /*25d0*/  ISETP.GE.AND P0, PT, R14, RZ, PT ;  /* 0x000000ff0e00720c */ /* 0x000fe40003f06270 */
[----:B------:R-:W-:-:S11]  /*25e0*/  ISETP.GE.AND P1, PT, R15, RZ, PT ;  /* 0x000000ff0f00720c */ /* 0x000fd60003f26270 */
[----:B------:R-:W-:Y:S02]  /*25f0*/  @P0 IMAD.MOV.U32 R7, RZ, RZ, RZ ;  /* 0x000000ffff070224 */ /* 0x000fe400078e00ff */
[----:B------:R-:W-:Y:S01]  /*2600*/  @!P0 FFMA R12, R0, 1.84467440737095516160e+19, RZ ;  /* 0x5f800000000c8823 */ /* 0x000fe200000000ff */
[----:B------:R-:W-:Y:S02]  /*2610*/  @!P0 IMAD.MOV.U32 R7, RZ, RZ, -0x40 ;  /* 0xffffffc0ff078424 */ /* 0x000fe400078e00ff */
[----:B------:R-:W-:Y:S02]  /*2620*/  @!P1 FFMA R13, R3, 1.84467440737095516160e+19, RZ ;  /* 0x5f800000030d9823 */ /* 0x000fe400000000ff */
[----:B------:R-:W-:-:S07]  /*2630*/  @!P1 VIADD R7, R7, 0x40 ;  /* 0x0000004007079836 */ /* 0x000fce0000000000 */
.L_x_32:
[----:B------:R-:W-:Y:S01]  /*2640*/  LEA R0, R9, 0xc0800000, 0x17 ;  /* 0xc080000009007811 */ /* 0x000fe200078eb8ff */
[----:B------:R-:W-:Y:S01]  /*2650*/  BSSY.RECONVERGENT B3, `(.L_x_37) ;  /* 0x0000036000037945 */ /* 0x000fe20003800200 */
[----:B------:R-:W-:-:S03]  /*2660*/  IADD3 R3, PT, PT, R16, -0x7f, RZ ;  /* 0xffffff8110037810 */ /* 0x000fc60007ffe0ff */
[----:B------:R-:W-:Y:S02]  /*2670*/  IMAD.IADD R13, R13, 0x1, -R0 ;  /* 0x000000010d0d7824 */ /* 0x000fe400078e0a00 */
[----:B------:R-:W-:Y:S02]  /*2680*/  IMAD R0, R3, -0x800000, R12 ;  /* 0xff80000003007824 */ /* 0x000fe400078e020c */
[----:B------:R-:W0:Y:S01]  /*2690*/  MUFU.RCP R14, R13 ;  /* 0x0000000d000e7308 */ /* 0x000e220000001000 */
[----:B------:R-:W-:-:S04]  /*26a0*/  FADD.FTZ R15, -R13, -RZ ;  /* 0x800000ff0d0f7221 */ /* 0x000fc80000010100 */
[----:B0-----:R-:W-:-:S04]  /*26b0*/  FFMA R17, R14, R15, 1 ;  /* 0x3f8000000e117423 */ /* 0x001fc8000000000f */
[----:B------:R-:W-:-:S04]  /*26c0*/  FFMA R19, R14, R17, R14 ;  /* 0x000000110e137223 */ /* 0x000fc8000000000e */
[----:B------:R-:W-:-:S04]  /*26d0*/  FFMA R12, R0, R19, RZ ;  /* 0x00000013000c7223 */ /* 0x000fc800000000ff */
[----:B------:R-:W-:-:S04]  /*26e0*/  FFMA R17, R15, R12, R0 ;  /* 0x0000000c0f117223 */ /* 0x000fc80000000000 */
[----:B------:R-:W-:Y:S01]  /*26f0*/  FFMA R14, R19, R17, R12 ;  /* 0x00000011130e7223 */ /* 0x000fe2000000000c */
[----:B------:R-:W-:-:S03]  /*2700*/  IADD3 R12, PT, PT, R3, 0x7f, -R9 ;  /* 0x0000007f030c7810 */ /* 0x000fc60007ffe809 */
[----:B------:R-:W-:Y:S02]  /*2710*/  FFMA R15, R15, R14, R0 ;  /* 0x0000000e0f0f7223 */ /* 0x000fe40000000000 */
[----:B------:R-:W-:Y:S02]  /*2720*/  IMAD.IADD R12, R12, 0x1, R7 ;  /* 0x000000010c0c7824 */ /* 0x000fe400078e0207 */
[----:B------:R-:W-:-:S05]  /*2730*/  FFMA R0, R19, R15, R14 ;  /* 0x0000000f13007223 */ /* 0x000fca000000000e */
[----:B------:R-:W-:-:S04]  /*2740*/  SHF.R.U32.HI R3, RZ, 0x17, R0 ;  /* 0x00000017ff037819 */ /* 0x000fc80000011600 */
[----:B------:R-:W-:-:S05]  /*2750*/  LOP3.LUT R3, R3, 0xff, RZ, 0xc0, !PT ;  /* 0x000000ff03037812 */ /* 0x000fca00078ec0ff */
[----:B------:R-:W-:-:S04]  /*2760*/  IMAD.IADD R9, R3, 0x1, R12 ;  /* 0x0000000103097824 */ /* 0x000fc800078e020c */
[----:B------:R-:W-:-:S05]  /*2770*/  VIADD R3, R9, 0xffffffff ;  /* 0xffffffff09037836 */ /* 0x000fca0000000000 */
[----:B------:R-:W-:-:S13]  /*2780*/  ISETP.GE.U32.AND P0, PT, R3, 0xfe, PT ;  /* 0x000000fe0300780c */ /* 0x000fda0003f06070 */
[----:B------:R-:W-:Y:S05]  /*2790*/  @!P0 BRA `(.L_x_38) ;  /* 0x0000000000808947 */ /* 0x000fea0003800000 */
[----:B------:R-:W-:-:S13]  /*27a0*/  ISETP.GT.AND P0, PT, R9, 0xfe, PT ;  /* 0x000000fe0900780c */ /* 0x000fda0003f04270 */
[----:B------:R-:W-:Y:S05]  /*27b0*/  @P0 BRA `(.L_x_39) ;  /* 0x00000000006c0947 */ /* 0x000fea0003800000 */
[----:B------:R-:W-:-:S13]  /*27c0*/  ISETP.GE.AND P0, PT, R9, 0x1, PT ;  /* 0x000000010900780c */ /* 0x000fda0003f06270 */
[----:B------:R-:W-:Y:S05]  /*27d0*/  @P0 BRA `(.L_x_40) ;  /* 0x0000000000740947 */ /* 0x000fea0003800000 */
[----:B------:R-:W-:Y:S02]  /*27e0*/  ISETP.GE.AND P0, PT, R9, -0x18, PT ;  /* 0xffffffe80900780c */ /* 0x000fe40003f06270 */
[----:B------:R-:W-:-:S11]  /*27f0*/  LOP3.LUT R0, R0, 0x80000000, RZ, 0xc0, !PT ;  /* 0x8000000000007812 */ /* 0x000fd600078ec0ff */
[----:B------:R-:W-:Y:S05]  /*2800*/  @!P0 BRA `(.L_x_40) ;  /* 0x0000000000688947 */ /* 0x000fea0003800000 */
[CCC-:B------:R-:W-:Y:S01]  /*2810*/  FFMA.RZ R3, R19.reuse, R15.reuse, R14.reuse ;  /* 0x0000000f13037223 */ /* 0x1c0fe2000000c00e */
[-CC-:B------:R-:W-:Y:S01]  /*2820*/  FFMA.RM R12, R19, R15.reuse, R14.reuse ;  /* 0x0000000f130c7223 */ /* 0x180fe2000000400e */
[C---:B------:R-:W-:Y:S02]  /*2830*/  ISETP.NE.AND P2, PT, R9.reuse, RZ, PT ;  /* 0x000000ff0900720c */ /* 0x040fe40003f45270 */
[----:B------:R-:W-:Y:S02]  /*2840*/  ISETP.NE.AND P1, PT, R9, RZ, PT ;  /* 0x000000ff0900720c */ /* 0x000fe40003f25270 */
[----:B------:R-:W-:Y:S01]  /*2850*/  LOP3.LUT R7, R3, 0x7fffff, RZ, 0xc0, !PT ;  /* 0x007fffff03077812 */ /* 0x000fe200078ec0ff */
[----:B------:R-:W-:Y:S01]  /*2860*/  FFMA.RP R3, R19, R15, R14 ;  /* 0x0000000f13037223 */ /* 0x000fe2000000800e */
[----:B------:R-:W-:Y:S02]  /*2870*/  VIADD R14, R9, 0x20 ;  /* 0x00000020090e7836 */ /* 0x000fe40000000000 */
[----:B------:R-:W-:Y:S01]  /*2880*/  LOP3.LUT R7, R7, 0x800000, RZ, 0xfc, !PT ;  /* 0x0080000007077812 */ /* 0x000fe200078efcff */
[----:B------:R-:W-:Y:S01]  /*2890*/  IMAD.MOV R9, RZ, RZ, -R9 ;  /* 0x000000ffff097224 */ /* 0x000fe200078e0a09 */
[----:B------:R-:W-:-:S02]  /*28a0*/  FSETP.NEU.FTZ.AND P0, PT, R3, R12, PT ;  /* 0x0000000c0300720b */ /* 0x000fc40003f1d000 */
[----:B------:R-:W-:Y:S02]  /*28b0*/  SHF.L.U32 R14, R7, R14, RZ ;  /* 0x0000000e070e7219 */ /* 0x000fe400000006ff */
[----:B------:R-:W-:Y:S02]  /*28c0*/  SEL R12, R9, RZ, P2 ;  /* 0x000000ff090c7207 */ /* 0x000fe40001000000 */
[----:B------:R-:W-:Y:S02]  /*28d0*/  ISETP.NE.AND P1, PT, R14, RZ, P1 ;  /* 0x000000ff0e00720c */ /* 0x000fe40000f25270 */
[----:B------:R-:W-:Y:S02]  /*28e0*/  SHF.R.U32.HI R12, RZ, R12, R7 ;  /* 0x0000000cff0c7219 */ /* 0x000fe40000011607 */
[----:B------:R-:W-:Y:S02]  /*28f0*/  PLOP3.LUT P0, PT, P0, P1, PT, 0xf8, 0x8f ;  /* 0x00000000008f781c */ /* 0x000fe40000703f70 */
[----:B------:R-:W-:-:S02]  /*2900*/  SHF.R.U32.HI R14, RZ, 0x1, R12 ;  /* 0x00000001ff0e7819 */ /* 0x000fc4000001160c */
[----:B------:R-:W-:-:S04]  /*2910*/  SEL R3, RZ, 0x1, !P0 ;  /* 0x00000001ff037807 */ /* 0x000fc80004000000 */
[----:B------:R-:W-:-:S04]  /*2920*/  LOP3.LUT R3, R3, 0x1, R14, 0xf8, !PT ;  /* 0x0000000103037812 */ /* 0x000fc800078ef80e */
[----:B------:R-:W-:-:S05]  /*2930*/  LOP3.LUT R3, R3, R12, RZ, 0xc0, !PT ;  /* 0x0000000c03037212 */ /* 0x000fca00078ec0ff */
[----:B------:R-:W-:-:S05]  /*2940*/  IMAD.IADD R3, R14, 0x1, R3 ;  /* 0x000000010e037824 */ /* 0x000fca00078e0203 */
[----:B------:R-:W-:Y:S01]  /*2950*/  LOP3.LUT R0, R3, R0, RZ, 0xfc, !PT ;  /* 0x0000000003007212 */ /* 0x000fe200078efcff */
[----:B------:R-:W-:Y:S06]  /*2960*/  BRA `(.L_x_40) ;  /* 0x0000000000107947 */ /* 0x000fec0003800000 */
.L_x_39:
[----:B------:R-:W-:-:S04]  /*2970*/  LOP3.LUT R0, R0, 0x80000000, RZ, 0xc0, !PT ;  /* 0x8000000000007812 */ /* 0x000fc800078ec0ff */
[----:B------:R-:W-:Y:S01]  /*2980*/  LOP3.LUT R0, R0, 0x7f800000, RZ, 0xfc, !PT ;  /* 0x7f80000000007812 */ /* 0x000fe200078efcff */
[----:B------:R-:W-:Y:S06]  /*2990*/  BRA `(.L_x_40) ;  /* 0x0000000000047947 */ /* 0x000fec0003800000 */
.L_x_38:
[----:B------:R-:W-:-:S07]  /*29a0*/  IMAD R0, R12, 0x800000, R0 ;  /* 0x008000000c007824 */ /* 0x000fce00078e0200 */
.L_x_40:
[----:B------:R-:W-:Y:S05]  /*29b0*/  BSYNC.RECONVERGENT B3 ;  /* 0x0000000000037941 */ /* 0x000fea0003800200 */
.L_x_37:
[----:B------:R-:W-:Y:S05]  /*29c0*/  BRA `(.L_x_41) ;  /* 0x0000000000207947 */ /* 0x000fea0003800000 */
.L_x_36:
[----:B------:R-:W-:-:S04]  /*29d0*/  LOP3.LUT R0, R13, 0x80000000, R12, 0x48, !PT ;  /* 0x800000000d007812 */ /* 0x000fc800078e480c */
[----:B------:R-:W-:Y:S01]  /*29e0*/  LOP3.LUT R0, R0, 0x7f800000, RZ, 0xfc, !PT ;  /* 0x7f80000000007812 */ /* 0x000fe200078efcff */
[----:B------:R-:W-:Y:S06]  /*29f0*/  BRA `(.L_x_41) ;  /* 0x0000000000147947 */ /* 0x000fec0003800000 */
.L_x_35:
[----:B------:R-:W-:Y:S01]  /*2a00*/  LOP3.LUT R0, R13, 0x80000000, R12, 0x48, !PT ;  /* 0x800000000d007812 */ /* 0x000fe200078e480c */
[----:B------:R-:W-:Y:S06]  /*2a10*/  BRA `(.L_x_41) ;  /* 0x00000000000c7947 */ /* 0x000fec0003800000 */
.L_x_34:
[----:B------:R-:W0:Y:S01]  /*2a20*/  MUFU.RSQ R0, -QNAN ;  /* 0xffc0000000007908 */ /* 0x000e220000001400 */
[----:B------:R-:W-:Y:S05]  /*2a30*/  BRA `(.L_x_41) ;  /* 0x0000000000047947 */ /* 0x000fea0003800000 */
.L_x_33:
[----:B------:R-:W-:-:S07]  /*2a40*/  FADD.FTZ R0, R0, R3 ;  /* 0x0000000300007221 */ /* 0x000fce0000010000 */
.L_x_41:
[----:B------:R-:W-:Y:S05]  /*2a50*/  BSYNC.RECONVERGENT B2 ;  /* 0x0000000000027941 */ /* 0x000fea0003800200 */
.L_x_31:
[----:B------:R-:W-:-:S04]  /*2a60*/  IMAD.MOV.U32 R9, RZ, RZ, 0x0 ;  /* 0x00000000ff097424 */ /* 0x000fc800078e00ff */
[----:B0-----:R-:W-:Y:S05]  /*2a70*/  RET.REL.NODEC R8 `(chop_many_series_one_param_f32) ;  /* 0xffffffd408607950 */ /* 0x001fea0003c3ffff */
.L_x_42:
[----:B------:R-:W-:-:S00]  /*2a80*/  BRA `(.L_x_42) ;  /* 0xfffffffc00fc7947 */ /* 0x000fc0000383ffff */
[----:B------:R-:W-:-:S00]  /*2a90*/  NOP ;  /* 0x0000000000007918 */ /* 0x000fc00000000000 */
        /* <DEDUP_REMOVED lines=14> */
.L_x_73:


//--------------------- .text.chop_batch_f32      --------------------------
	.section	.text.chop_batch_f32,"ax",@progbits
	.align	128
        .global         chop_batch_f32
        .type           chop_batch_f32,@function
        .size           chop_batch_f32,(.L_x_75 - chop_batch_f32)
        .other          chop_batch_f32,@"STO_CUDA_ENTRY STV_DEFAULT"
chop_batch_f32:
.text.chop_batch_f32:
[----:B------:R-:W0:Y:S01]  /*0000*/  LDC R1, c[0x0][0x37c] ;  /* 0x0000df00ff017b82 */ /* 0x000e220000000800 */
[----:B------:R-:W1:Y:S01]  /*0010*/  S2R R9, SR_CTAID.X ;  /* 0x0000000000097919 */ /* 0x000e620000002500 */
[----:B------:R-:W1:Y:S01]  /*0020*/  LDCU UR4, c[0x0][0x3e4] ;  /* 0x00007c80ff0477ac */ /* 0x000e620008000800 */
[----:B0-----:R-:W-:Y:S01]  /*0030*/  VIADD R1, R1, 0xffffff00 ;  /* 0xffffff0001017836 */ /* 0x001fe20000000000 */
[----:B-1----:R-:W-:-:S13]  /*0040*/  ISETP.GE.AND P0, PT, R9, UR4, PT ;  /* 0x0000000409007c0c */ /* 0x002fda000bf06270 */
[----:B------:R-:W-:Y:S05]  /*0050*/  @P0 EXIT ;  /* 0x000000000000094d */ /* 0x000fea0003800000 */
[----:B------:R-:W0:Y:S01]  /*0060*/  S2R R5, SR_TID.X ;  /* 0x0000000000057919 */ /* 0x000e220000002100 */
[----:B------:R-:W1:Y:S01]  /*0070*/  LDCU UR4, c[0x0][0x3d8] ;  /* 0x00007b00ff0477ac */ /* 0x000e620008000800 */
[----:B------:R-:W2:Y:S01]  /*0080*/  LDC.64 R14, c[0x0][0x3f0] ;  /* 0x0000fc00ff0e7b82 */ /* 0x000ea20000000a00 */
[----:B------:R-:W-:Y:S01]  /*0090*/  BSSY.RECONVERGENT B0, `(.L_x_43) ;  /* 0x0000010000007945 */ /* 0x000fe20003800200 */
[----:B------:R-:W3:Y:S01]  /*00a0*/  LDCU UR5, c[0x0][0x3dc] ;  /* 0x00007b80ff0577ac */ /* 0x000ee20008000800 */
[----:B------:R-:W4:Y:S01]  /*00b0*/  LDCU.64 UR20, c[0x0][0x358] ;  /* 0x00006b00ff1477ac */ /* 0x000f220008000a00 */
[----:B-1----:R-:W-:Y:S02]  /*00c0*/  IMAD R3, R9, UR4, RZ ;  /* 0x0000000409037c24 */ /* 0x002fe4000f8e02ff */
[----:B---3--:R-:W-:Y:S02]  /*00d0*/  IMAD.U32 R0, RZ, RZ, UR5 ;  /* 0x00000005ff007e24 */ /* 0x008fe4000f8e00ff */
[----:B--2---:R-:W-:Y:S01]  /*00e0*/  IMAD.WIDE R14, R3, 0x4, R14 ;  /* 0x00000004030e7825 */ /* 0x004fe200078e020e */
[----:B0-----:R-:W-:-:S02]  /*00f0*/  ISETP.GE.AND P0, PT, R5, UR4, PT ;  /* 0x0000000405007c0c */ /* 0x001fc4000bf06270 */
[----:B------:R-:W-:-:S11]  /*0100*/  ISETP.NE.AND P1, PT, R5, RZ, PT ;  /* 0x000000ff0500720c */ /* 0x000fd60003f25270 */
[----:B----4-:R-:W-:Y:S05]  /*0110*/  @P0 BRA `(.L_x_44) ;  /* 0x00000000001c0947 */ /* 0x010fea0003800000 */
[----:B------:R-:W0:Y:S01]  /*0120*/  LDC R4, c[0x0][0x360] ;  /* 0x0000d800ff047b82 */ /* 0x000e220000000800 */
[----:B------:R-:W-:-:S07]  /*0130*/  IMAD.MOV.U32 R7, RZ, RZ, 0x7fc00000 ;  /* 0x7fc00000ff077424 */ /* 0x000fce00078e00ff */
.L_x_45:
[----:B------:R-:W-:-:S04]  /*0140*/  IMAD.WIDE R2, R5, 0x4, R14 ;  /* 0x0000000405027825 */ /* 0x000fc800078e020e */
[----:B0-----:R-:W-:Y:S01]  /*0150*/  IMAD.IADD R5, R4, 0x1, R5 ;  /* 0x0000000104057824 */ /* 0x001fe200078e0205 */
[----:B------:R1:W-:Y:S04]  /*0160*/  STG.E desc[UR20][R2.64], R7 ;  /* 0x0000000702007986 */ /* 0x0003e8000c101914 */
[----:B------:R-:W-:-:S13]  /*0170*/  ISETP.GE.AND P0, PT, R5, UR4, PT ;  /* 0x0000000405007c0c */ /* 0x000fda000bf06270 */
[----:B-1----:R-:W-:Y:S05]  /*0180*/  @!P0 BRA `(.L_x_45) ;  /* 0xfffffffc00ec8947 */ /* 0x002fea000383ffff */
.L_x_44:
[----:B------:R-:W-:Y:S05]  /*0190*/  BSYNC.RECONVERGENT B0 ;  /* 0x0000000000007941 */ /* 0x000fea0003800200 */
.L_x_43:
[----:B------:R-:W-:Y:S06]  /*01a0*/  BAR.SYNC.DEFER_BLOCKING 0x0 ;  /* 0x0000000000007b1d */ /* 0x000fec0000010000 */
[----:B------:R-:W-:Y:S05]  /*01b0*/  @P1 EXIT ;  /* 0x000000000000194d */ /* 0x000fea0003800000 */
[----:B------:R-:W0:Y:S08]  /*01c0*/  LDC.64 R4, c[0x0][0x398] ;  /* 0x0000e600ff047b82 */ /* 0x000e300000000a00 */
[----:B------:R-:W1:Y:S01]  /*01d0*/  LDC.64 R6, c[0x0][0x3a0] ;  /* 0x0000e800ff067b82 */ /* 0x000e620000000a00 */
[----:B0-----:R-:W-:-:S05]  /*01e0*/  IMAD.WIDE.U32 R4, R9, 0x4, R4 ;  /* 0x0000000409047825 */ /* 0x001fca00078e0004 */
[----:B------:R-:W2:Y:S01]  /*01f0*/  LDG.E.CONSTANT R3, desc[UR20][R4.64] ;  /* 0x0000001404037981 */ /* 0x000ea2000c1e9900 */
[----:B-1----:R-:W-:-:S05]  /*0200*/  IMAD.WIDE.U32 R6, R9, 0x4, R6 ;  /* 0x0000000409067825 */ /* 0x002fca00078e0006 */
[----:B------:R-:W2:Y:S02]  /*0210*/  LDG.E.CONSTANT R2, desc[UR20][R6.64] ;  /* 0x0000001406027981 */ /* 0x000ea4000c1e9900 */
[----:B--2---:R-:W-:-:S04]  /*0220*/  VIMNMX R8, PT, PT, R3, R2, PT ;  /* 0x0000000203087248 */ /* 0x004fc80003fe0100 */
[----:B------:R-:W-:-:S13]  /*0230*/  ISETP.GE.AND P0, PT, R8, 0x1, PT ;  /* 0x000000010800780c */ /* 0x000fda0003f06270 */
[----:B------:R-:W-:Y:S05]  /*0240*/  @!P0 EXIT ;  /* 0x000000000000894d */ /* 0x000fea0003800000 */
[----:B------:R-:W0:Y:S08]  /*0250*/  LDC R5, c[0x0][0x3dc] ;  /* 0x0000f700ff057b82 */ /* 0x000e300000000800 */
[----:B------:R-:W1:Y:S01]  /*0260*/  LDC.64 R16, c[0x0][0x3a8] ;  /* 0x0000ea00ff107b82 */ /* 0x000e620000000a00 */
[----:B0-----:R-:W-:-:S04]  /*0270*/  IADD3 R4, PT, PT, -R5, UR4, RZ ;  /* 0x0000000405047c10 */ /* 0x001fc8000fffe1ff */
[----:B------:R-:W-:-:S04]  /*0280*/  ISETP.GE.AND P0, PT, R4, R3, PT ;  /* 0x000000030400720c */ /* 0x000fc80003f06270 */
[----:B------:R-:W-:Y:S01]  /*0290*/  ISETP.LT.OR P0, PT, R5, RZ, !P0 ;  /* 0x000000ff0500720c */ /* 0x000fe20004701670 */
[----:B-1----:R-:W-:-:S03]  /*02a0*/  IMAD.WIDE.U32 R16, R9, 0x4, R16 ;  /* 0x0000000409107825 */ /* 0x002fc600078e0010 */
[----:B------:R-:W-:-:S13]  /*02b0*/  ISETP.GE.OR P0, PT, R5, UR4, P0 ;  /* 0x0000000405007c0c */ /* 0x000fda0008706670 */
[----:B------:R-:W-:Y:S05]  /*02c0*/  @P0 EXIT ;  /* 0x000000000000094d */ /* 0x000fea0003800000 */
[----:B------:R0:W5:Y:S01]  /*02d0*/  LDG.E.CONSTANT R16, desc[UR20][R16.64] ;  /* 0x0000001410107981 */ /* 0x000162000c1e9900 */
[----:B------:R-:W-:-:S05]  /*02e0*/  I2FP.F32.U32 R12, R2 ;  /* 0x00000002000c7245 */ /* 0x000fca0000201000 */
[----:B------:R-:W-:-:S05]  /*02f0*/  VIADD R4, R12, 0x1800000 ;  /* 0x018000000c047836 */ /* 0x000fca0000000000 */
[----:B------:R-:W-:-:S04]  /*0300*/  LOP3.LUT R4, R4, 0x7f800000, RZ, 0xc0, !PT ;  /* 0x7f80000004047812 */ /* 0x000fc800078ec0ff */
[----:B------:R-:W-:Y:S02]  /*0310*/  ISETP.GT.U32.AND P0, PT, R4, 0x1ffffff, PT ;  /* 0x01ffffff0400780c */ /* 0x000fe40003f04070 */
[----:B------:R-:W-:-:S11]  /*0320*/  SHF.R.S32.HI R4, RZ, 0x1f, R3 ;  /* 0x0000001fff047819 */ /* 0x000fd60000011403 */
[----:B0-----:R-:W-:Y:S05]  /*0330*/  @P0 BRA `(.L_x_46) ;  /* 0x0000000000100947 */ /* 0x001fea0003800000 */
[----:B------:R-:W-:-:S07]  /*0340*/  MOV R18, 0x360 ;  /* 0x0000036000127802 */ /* 0x000fce0000000f00 */
[----:B-----5:R-:W-:Y:S05]  /*0350*/  CALL.REL.NOINC `($__internal_2_$__cuda_sm20_rcp_rn_f32_slowpath) ;  /* 0x0000001800f47944 */ /* 0x020fea0003c00000 */
[----:B------:R-:W-:Y:S01]  /*0360*/  IMAD.MOV.U32 R5, RZ, RZ, R17 ;  /* 0x000000ffff057224 */ /* 0x000fe200078e0011 */
[----:B------:R-:W-:Y:S06]  /*0370*/  BRA `(.L_x_47) ;  /* 0x0000000000107947 */ /* 0x000fec0003800000 */
.L_x_46:
[----:B------:R-:W0:Y:S02]  /*0380*/  MUFU.RCP R5, R12 ;  /* 0x0000000c00057308 */ /* 0x000e240000001000 */
[----:B0-----:R-:W-:-:S04]  /*0390*/  FFMA R6, R12, R5, -1 ;  /* 0xbf8000000c067423 */ /* 0x001fc80000000005 */
[----:B------:R-:W-:-:S04]  /*03a0*/  FADD.FTZ R6, -R6, -RZ ;  /* 0x800000ff06067221 */ /* 0x000fc80000010100 */
[----:B------:R-:W-:-:S07]  /*03b0*/  FFMA R5, R5, R6, R5 ;  /* 0x0000000605057223 */ /* 0x000fce0000000005 */
.L_x_47:
[----:B------:R-:W0:Y:S01]  /*03c0*/  LDC.64 R6, c[0x0][0x3b0] ;  /* 0x0000ec00ff067b82 */ /* 0x000e220000000a00 */
[----:B------:R-:W1:Y:S01]  /*03d0*/  LDCU UR4, c[0x0][0x3e0] ;  /* 0x00007c00ff0477ac */ /* 0x000e620008000800 */
[----:B0-----:R-:W-:-:S05]  /*03e0*/  IMAD.WIDE.U32 R6, R3, 0x4, R6 ;  /* 0x0000000403067825 */ /* 0x001fca00078e0006 */
[----:B------:R-:W1:Y:S02]  /*03f0*/  LDG.E.CONSTANT R11, desc[UR20][R6.64] ;  /* 0x00000014060b7981 */ /* 0x000e64000c1e9900 */
[----:B-1----:R-:W-:-:S04]  /*0400*/  ISETP.GE.AND P0, PT, R11, UR4, PT ;  /* 0x000000040b007c0c */ /* 0x002fc8000bf06270 */
[----:B------:R-:W-:-:S13]  /*0410*/  ISETP.LT.OR P0, PT, R11, RZ, P0 ;  /* 0x000000ff0b00720c */ /* 0x000fda0000701670 */
[----:B------:R-:W-:Y:S05]  /*0420*/  @P0 EXIT ;  /* 0x000000000000094d */ /* 0x000fea0003800000 */
[----:B------:R-:W0:Y:S01]  /*0430*/  LDCU.64 UR4, c[0x0][0x3d0] ;  /* 0x00007a00ff0477ac */ /* 0x000e220008000a00 */
[----:B------:R-:W1:Y:S01]  /*0440*/  LDC.64 R12, c[0x0][0x3b8] ;  /* 0x0000ee00ff0c7b82 */ /* 0x000e620000000a00 */
[----:B------:R-:W0:Y:S02]  /*0450*/  LDCU.64 UR8, c[0x0][0x3d8] ;  /* 0x00007b00ff0877ac */ /* 0x000e240008000a00 */
[----:B0-----:R-:W-:Y:S02]  /*0460*/  UIMAD.WIDE UR6, UR8, 0x4, UR4 ;  /* 0x00000004080678a5 */ /* 0x001fe4000f8e0204 */
[----:B------:R-:W-:Y:S01]  /*0470*/  UIMAD.WIDE.U32 UR4, UR9, 0x4, UR4 ;  /* 0x00000004090478a5 */ /* 0x000fe2000f8e0004 */
[----:B-1----:R-:W-:-:S04]  /*0480*/  IMAD.WIDE.U32 R12, R11, 0x4, R12 ;  /* 0x000000040b0c7825 */ /* 0x002fc800078e000c */
[----:B------:R-:W-:Y:S01]  /*0490*/  IMAD.U32 R18, RZ, RZ, UR6 ;  /* 0x00000006ff127e24 */ /* 0x000fe2000f8e00ff */
[----:B------:R0:W5:Y:S01]  /*04a0*/  LDG.E.CONSTANT R6, desc[UR20][R12.64] ;  /* 0x000000140c067981 */ /* 0x000162000c1e9900 */
[----:B------:R-:W-:Y:S02]  /*04b0*/  IMAD.U32 R8, RZ, RZ, UR4 ;  /* 0x00000004ff087e24 */ /* 0x000fe4000f8e00ff */
[----:B------:R-:W-:Y:S02]  /*04c0*/  IMAD.U32 R19, RZ, RZ, UR7 ;  /* 0x00000007ff137e24 */ /* 0x000fe4000f8e00ff */
[----:B------:R-:W-:-:S03]  /*04d0*/  IMAD.U32 R9, RZ, RZ, UR5 ;  /* 0x00000005ff097e24 */ /* 0x000fc6000f8e00ff */
[----:B------:R0:W5:Y:S04]  /*04e0*/  LDG.E.CONSTANT R7, desc[UR20][R18.64] ;  /* 0x0000001412077981 */ /* 0x000168000c1e9900 */
[----:B------:R0:W5:Y:S01]  /*04f0*/  LDG.E.CONSTANT R8, desc[UR20][R8.64] ;  /* 0x0000001408087981 */ /* 0x000162000c1e9900 */
[----:B------:R-:W-:-:S13]  /*0500*/  ISETP.GE.U32.AND P0, PT, R3, 0x41, PT ;  /* 0x000000410300780c */ /* 0x000fda0003f06070 */
[----:B0-----:R-:W-:Y:S05]  /*0510*/  @!P0 BRA `(.L_x_48) ;  /* 0x0000000000e48947 */ /* 0x001fea0003800000 */
[----:B------:R-:W0:Y:S02]  /*0520*/  LDCU UR4, c[0x0][0x3e8] ;  /* 0x00007d00ff0477ac */ /* 0x000e240008000800 */
[----:B0-----:R-:W-:-:S09]  /*0530*/  UISETP.GE.AND UP0, UPT, UR4, 0x1, UPT ;  /* 0x000000010400788c */ /* 0x001fd2000bf06270 */
[----:B------:R-:W-:Y:S05]  /*0540*/  BRA.U !UP0, `(.L_x_49) ;  /* 0x0000000908d47547 */ /* 0x000fea000b800000 */
[----:B------:R-:W-:Y:S01]  /*0550*/  VIMNMX.U32 R9, PT, PT, R3, UR4, PT ;  /* 0x0000000403097c48 */ /* 0x000fe2000bfe0000 */
[----:B------:R-:W-:-:S03]  /*0560*/  IMAD.MOV.U32 R10, RZ, RZ, RZ ;  /* 0x000000ffff0a7224 */ /* 0x000fc600078e00ff */
[C---:B------:R-:W-:Y:S02]  /*0570*/  ISETP.GE.U32.AND P0, PT, R9.reuse, 0x10, PT ;  /* 0x000000100900780c */ /* 0x040fe40003f06070 */
[----:B------:R-:W-:-:S04]  /*0580*/  LOP3.LUT R12, R9, 0xf, RZ, 0xc0, !PT ;  /* 0x0000000f090c7812 */ /* 0x000fc800078ec0ff */
[----:B------:R-:W-:-:S07]  /*0590*/  ISETP.NE.AND P1, PT, R12, RZ, PT ;  /* 0x000000ff0c00720c */ /* 0x000fce0003f25270 */
[----:B------:R-:W-:Y:S06]  /*05a0*/  @!P0 BRA `(.L_x_50) ;  /* 0x0000000000388947 */ /* 0x000fec0003800000 */
[----:B------:R-:W0:Y:S01]  /*05b0*/  S2UR UR5, SR_CgaCtaId ;  /* 0x00000000000579c3 */ /* 0x000e220000008800 */
[----:B------:R-:W-:Y:S01]  /*05c0*/  LOP3.LUT R10, R9, 0x7ffffff0, RZ, 0xc0, !PT ;  /* 0x7ffffff0090a7812 */ /* 0x000fe200078ec0ff */
[----:B------:R-:W-:-:S04]  /*05d0*/  UMOV UR4, 0x400 ;  /* 0x0000040000047882 */ /* 0x000fc80000000000 */
[----:B------:R-:W-:Y:S01]  /*05e0*/  IMAD.MOV R13, RZ, RZ, -R10 ;  /* 0x000000ffff0d7224 */ /* 0x000fe200078e0a0a */
[----:B0-----:R-:W-:-:S04]  /*05f0*/  ULEA UR4, UR5, UR4, 0x18 ;  /* 0x0000000405047291 */ /* 0x001fc8000f8ec0ff */
[----:B------:R-:W-:-:S12]  /*0600*/  UIADD3 UR4, UPT, UPT, UR4, 0x20, URZ ;  /* 0x0000002004047890 */ /* 0x000fd8000fffe0ff */
.L_x_51:
[----:B------:R-:W-:Y:S01]  /*0610*/  VIADD R13, R13, 0x10 ;  /* 0x000000100d0d7836 */ /* 0x000fe20000000000 */
[----:B------:R-:W-:Y:S04]  /*0620*/  STS.128 [UR4+-0x20], RZ ;  /* 0xffffe0ffff007988 */ /* 0x000fe80008000c04 */
[----:B------:R-:W-:Y:S01]  /*0630*/  ISETP.NE.AND P0, PT, R13, RZ, PT ;  /* 0x000000ff0d00720c */ /* 0x000fe20003f05270 */
[----:B------:R-:W-:Y:S04]  /*0640*/  STS.128 [UR4+-0x10], RZ ;  /* 0xfffff0ffff007988 */ /* 0x000fe80008000c04 */
[----:B------:R-:W-:Y:S04]  /*0650*/  STS.128 [UR4], RZ ;  /* 0x000000ffff007988 */ /* 0x000fe80008000c04 */
[----:B------:R-:W-:Y:S01]  /*0660*/  STS.128 [UR4+0x10], RZ ;  /* 0x000010ffff007988 */ /* 0x000fe20008000c04 */
[----:B------:R-:W-:-:S03]  /*0670*/  UIADD3 UR4, UPT, UPT, UR4, 0x40, URZ ;  /* 0x0000004004047890 */ /* 0x000fc6000fffe0ff */
[----:B------:R-:W-:Y:S09]  /*0680*/  @P0 BRA `(.L_x_51) ;  /* 0xfffffffc00e00947 */ /* 0x000ff2000383ffff */
.L_x_50:
[----:B------:R-:W-:Y:S05]  /*0690*/  @!P1 BRA `(.L_x_49) ;  /* 0x0000000800809947 */ /* 0x000fea0003800000 */
[----:B------:R-:W-:Y:S02]  /*06a0*/  ISETP.GE.U32.AND P0, PT, R12, 0x8, PT ;  /* 0x000000080c00780c */ /* 0x000fe40003f06070 */
[----:B------:R-:W-:-:S04]  /*06b0*/  LOP3.LUT R17, R9, 0x7, RZ, 0xc0, !PT ;  /* 0x0000000709117812 */ /* 0x000fc800078ec0ff */
[----:B------:R-:W-:-:S07]  /*06c0*/  ISETP.NE.AND P1, PT, R17, RZ, PT ;  /* 0x000000ff1100720c */ /* 0x000fce0003f25270 */
[----:B------:R-:W-:Y:S06]  /*06d0*/  @!P0 BRA `(.L_x_52) ;  /* 0x00000000001c8947 */ /* 0x000fec0003800000 */
[----:B------:R-:W0:Y:S01]  /*06e0*/  S2R R13, SR_CgaCtaId ;  /* 0x00000000000d7919 */ /* 0x000e220000008800 */
[----:B------:R-:W-:-:S04]  /*06f0*/  MOV R12, 0x400 ;  /* 0x00000400000c7802 */ /* 0x000fc80000000f00 */
[----:B0-----:R-:W-:-:S05]  /*0700*/  LEA R13, R13, R12, 0x18 ;  /* 0x0000000c0d0d7211 */ /* 0x001fca00078ec0ff */
[C---:B------:R-:W-:Y:S02]  /*0710*/  IMAD R12, R10.reuse, 0x4, R13 ;  /* 0x000000040a0c7824 */ /* 0x040fe400078e020d */
[----:B------:R-:W-:-:S03]  /*0720*/  VIADD R10, R10, 0x8 ;  /* 0x000000080a0a7836 */ /* 0x000fc60000000000 */
[----:B------:R0:W-:Y:S04]  /*0730*/  STS.128 [R12], RZ ;  /* 0x000000ff0c007388 */ /* 0x0001e80000000c00 */
[----:B------:R0:W-:Y:S02]  /*0740*/  STS.128 [R12+0x10], RZ ;  /* 0x000010ff0c007388 */ /* 0x0001e40000000c00 */
.L_x_52:
[----:B------:R-:W-:Y:S05]  /*0750*/  @!P1 BRA `(.L_x_49) ;  /* 0x0000000800509947 */ /* 0x000fea0003800000 */
[----:B------:R-:W-:Y:S02]  /*0760*/  ISETP.GE.U32.AND P0, PT, R17, 0x4, PT ;  /* 0x000000041100780c */ /* 0x000fe40003f06070 */
[----:B------:R-:W-:-:S04]  /*0770*/  LOP3.LUT R9, R9, 0x3, RZ, 0xc0, !PT ;  /* 0x0000000309097812 */ /* 0x000fc800078ec0ff */
[----:B------:R-:W-:-:S07]  /*0780*/  ISETP.NE.AND P1, PT, R9, RZ, PT ;  /* 0x000000ff0900720c */ /* 0x000fce0003f25270 */
[----:B------:R-:W1:Y:S01]  /*0790*/  @P0 S2R R13, SR_CgaCtaId ;  /* 0x00000000000d0919 */ /* 0x000e620000008800 */
[----:B0-----:R-:W-:-:S04]  /*07a0*/  @P0 MOV R12, 0x400 ;  /* 0x00000400000c0802 */ /* 0x001fc80000000f00 */
[----:B-1----:R-:W-:-:S05]  /*07b0*/  @P0 LEA R13, R13, R12, 0x18 ;  /* 0x0000000c0d0d0211 */ /* 0x002fca00078ec0ff */
[C---:B------:R-:W-:Y:S02]  /*07c0*/  @P0 IMAD R13, R10.reuse, 0x4, R13 ;  /* 0x000000040a0d0824 */ /* 0x040fe400078e020d */
[----:B------:R-:W-:-:S03]  /*07d0*/  @P0 VIADD R10, R10, 0x4 ;  /* 0x000000040a0a0836 */ /* 0x000fc60000000000 */
[----:B------:R1:W-:Y:S01]  /*07e0*/  @P0 STS.128 [R13], RZ ;  /* 0x000000ff0d000388 */ /* 0x0003e20000000c00 */
[----:B------:R-:W-:Y:S05]  /*07f0*/  @!P1 BRA `(.L_x_49) ;  /* 0x0000000800289947 */ /* 0x000fea0003800000 */
[----:B-1----:R-:W0:Y:S01]  /*0800*/  S2R R13, SR_CgaCtaId ;  /* 0x00000000000d7919 */ /* 0x002e220000008800 */
[----:B------:R-:W-:Y:S01]  /*0810*/  MOV R12, 0x400 ;  /* 0x00000400000c7802 */ /* 0x000fe20000000f00 */
[----:B------:R-:W-:-:S03]  /*0820*/  IMAD.MOV R9, RZ, RZ, -R9 ;  /* 0x000000ffff097224 */ /* 0x000fc600078e0a09 */
[----:B0-----:R-:W-:-:S05]  /*0830*/  LEA R13, R13, R12, 0x18 ;  /* 0x0000000c0d0d7211 */ /* 0x001fca00078ec0ff */
[----:B------:R-:W-:-:S07]  /*0840*/  IMAD R10, R10, 0x4, R13 ;  /* 0x000000040a0a7824 */ /* 0x000fce00078e020d */
.L_x_53:
[----:B------:R-:W-:Y:S01]  /*0850*/  VIADD R9, R9, 0x1 ;  /* 0x0000000109097836 */ /* 0x000fe20000000000 */
[----:B------:R0:W-:Y:S04]  /*0860*/  STS [R10], RZ ;  /* 0x000000ff0a007388 */ /* 0x0001e80000000800 */
[----:B------:R-:W-:Y:S01]  /*0870*/  ISETP.NE.AND P0, PT, R9, RZ, PT ;  /* 0x000000ff0900720c */ /* 0x000fe20003f05270 */
[----:B0-----:R-:W-:-:S12]  /*0880*/  VIADD R10, R10, 0x4 ;  /* 0x000000040a0a7836 */ /* 0x001fd80000000000 */
[----:B------:R-:W-:Y:S05]  /*0890*/  @P0 BRA `(.L_x_53) ;  /* 0xfffffffc00ec0947 */ /* 0x000fea000383ffff */
[----:B------:R-:W-:Y:S05]  /*08a0*/  BRA `(.L_x_49) ;  /* 0x0000000400fc7947 */ /* 0x000fea0003800000 */
.L_x_48:
[C---:B------:R-:W-:Y:S01]  /*08b0*/  ISETP.GE.U32.AND P0, PT, R3.reuse, 0x2, PT ;  /* 0x000000020300780c */ /* 0x040fe20003f06070 */
[----:B------:R0:W-:Y:S01]  /*08c0*/  STL [R1], RZ ;  /* 0x000000ff01007387 */ /* 0x0001e20000100800 */
[C---:B------:R-:W-:Y:S02]  /*08d0*/  ISETP.GE.U32.AND P1, PT, R3.reuse, 0x3, PT ;  /* 0x000000030300780c */ /* 0x040fe40003f26070 */
[C---:B------:R-:W-:Y:S02]  /*08e0*/  ISETP.GE.U32.AND P2, PT, R3.reuse, 0x4, PT ;  /* 0x000000040300780c */ /* 0x040fe40003f46070 */
[C---:B------:R-:W-:Y:S02]  /*08f0*/  ISETP.GE.U32.AND P3, PT, R3.reuse, 0x5, PT ;  /* 0x000000050300780c */ /* 0x040fe40003f66070 */
[C---:B------:R-:W-:Y:S02]  /*0900*/  ISETP.GE.U32.AND P4, PT, R3.reuse, 0x6, PT ;  /* 0x000000060300780c */ /* 0x040fe40003f86070 */
[----:B------:R-:W-:-:S02]  /*0910*/  ISETP.GE.U32.AND P5, PT, R3, 0x7, PT ;  /* 0x000000070300780c */ /* 0x000fc40003fa6070 */
[C---:B------:R-:W-:Y:S01]  /*0920*/  ISETP.GE.U32.AND P6, PT, R3.reuse, 0x8, PT ;  /* 0x000000080300780c */ /* 0x040fe20003fc6070 */
[----:B------:R0:W-:Y:S01]  /*0930*/  @P0 STL [R1+0x4], RZ ;  /* 0x000004ff01000387 */ /* 0x0001e20000100800 */
[----:B------:R-:W-:-:S03]  /*0940*/  ISETP.GE.U32.AND P0, PT, R3, 0x9, PT ;  /* 0x000000090300780c */ /* 0x000fc60003f06070 */
        /* <DEDUP_REMOVED lines=109> */
[----:B------:R-:W-:-:S03]  /*1020*/  ISETP.NE.AND P6, PT, R3, 0x40, PT ;  /* 0x000000400300780c */ /* 0x000fc60003fc5270 */
[----:B------:R0:W-:Y:S04]  /*1030*/  @P0 STL [R1+0xe4], RZ ;  /* 0x0000e4ff01000387 */ /* 0x0001e80000100800 */
[----:B------:R0:W-:Y:S04]  /*1040*/  @P1 STL [R1+0xe8], RZ ;  /* 0x0000e8ff01001387 */ /* 0x0001e80000100800 */
[----:B------:R0:W-:Y:S04]  /*1050*/  @P2 STL [R1+0xec], RZ ;  /* 0x0000ecff01002387 */ /* 0x0001e80000100800 */
[----:B------:R0:W-:Y:S04]  /*1060*/  @P3 STL [R1+0xf0], RZ ;  /* 0x0000f0ff01003387 */ /* 0x0001e80000100800 */
[----:B------:R0:W-:Y:S04]  /*1070*/  @P4 STL [R1+0xf4], RZ ;  /* 0x0000f4ff01004387 */ /* 0x0001e80000100800 */
[----:B------:R0:W-:Y:S04]  /*1080*/  @P5 STL [R1+0xf8], RZ ;  /* 0x0000f8ff01005387 */ /* 0x0001e80000100800 */
[----:B------:R0:W-:Y:S02]  /*1090*/  @!P6 STL [R1+0xfc], RZ ;  /* 0x0000fcff0100e387 */ /* 0x0001e40000100800 */
.L_x_49:
[----:B------:R-:W-:Y:S01]  /*10a0*/  I2FP.F32.U32 R17, R3 ;  /* 0x0000000300117245 */ /* 0x000fe20000201000 */
[----:B------:R-:W2:Y:S04]  /*10b0*/  LDCU.64 UR6, c[0x0][0x390] ;  /* 0x00007200ff0677ac */ /* 0x000ea80008000a00 */
[----:B------:R-:W-:Y:S01]  /*10c0*/  VIADD R10, R17, 0xc0cafb0d ;  /* 0xc0cafb0d110a7836 */ /* 0x000fe20000000000 */
[----:B------:R-:W-:-:S04]  /*10d0*/  UIMAD.WIDE.U32 UR4, UR9, 0x4, URZ ;  /* 0x00000004090478a5 */ /* 0x000fc8000f8e00ff */
[----:B------:R-:W-:Y:S01]  /*10e0*/  LOP3.LUT R10, R10, 0xff800000, RZ, 0xc0, !PT ;  /* 0xff8000000a0a7812 */ /* 0x000fe200078ec0ff */
[----:B------:R-:W-:-:S04]  /*10f0*/  IMAD.MOV.U32 R19, RZ, RZ, 0x3dc6b27f ;  /* 0x3dc6b27fff137424 */ /* 0x000fc800078e00ff */
[----:B------:R-:W-:-:S04]  /*1100*/  IMAD.IADD R18, R17, 0x1, -R10 ;  /* 0x0000000111127824 */ /* 0x000fc800078e0a0a */
[----:B------:R-:W-:Y:S01]  /*1110*/  FADD R18, R18, -1 ;  /* 0xbf80000012127421 */ /* 0x000fe20000000000 */
[----:B--2---:R-:W-:-:S03]  /*1120*/  UIADD3 UR6, UP0, UPT, UR4, UR6, URZ ;  /* 0x0000000604067290 */ /* 0x004fc6000ff1e0ff */
[C---:B------:R-:W-:Y:S01]  /*1130*/  FFMA R19, R18.reuse, R19, -0.16845393180847167969 ;  /* 0xbe2c7f3012137423 */ /* 0x040fe20000000013 */
[----:B------:R-:W-:Y:S01]  /*1140*/  UIADD3.X UR7, UPT, UPT, UR5, UR7, URZ, UP0, !UPT ;  /* 0x0000000705077290 */ /* 0x000fe200087fe4ff */
[----:B------:R-:W-:Y:S01]  /*1150*/  ISETP.GT.U32.AND P0, PT, R17, 0x7f7fffff, PT ;  /* 0x7f7fffff1100780c */ /* 0x000fe20003f04070 */
[----:B0-----:R-:W-:Y:S02]  /*1160*/  IMAD.U32 R12, RZ, RZ, UR6 ;  /* 0x00000006ff0c7e24 */ /* 0x001fe4000f8e00ff */
[C---:B------:R-:W-:Y:S01]  /*1170*/  FFMA R19, R18.reuse, R19, 0.1716887056827545166 ;  /* 0x3e2fcf2a12137423 */ /* 0x040fe20000000013 */
[----:B------:R-:W-:Y:S01]  /*1180*/  I2FP.F32.S32 R10, R10 ;  /* 0x0000000a000a7245 */ /* 0x000fe20000201400 */
[----:B-1----:R-:W-:Y:S02]  /*1190*/  IMAD.U32 R13, RZ, RZ, UR7 ;  /* 0x00000007ff0d7e24 */ /* 0x002fe4000f8e00ff */
[----:B------:R-:W-:-:S04]  /*11a0*/  FFMA R19, R18, R19, -0.17900948226451873779 ;  /* 0xbe374e4312137423 */ /* 0x000fc80000000013 */
[----:B------:R-:W-:Y:S01]  /*11b0*/  FFMA R19, R18, R19, 0.20512372255325317383 ;  /* 0x3e520bf412137423 */ /* 0x000fe20000000013 */
[----:B------:R-:W-:Y:S02]  /*11c0*/  IMAD.MOV.U32 R22, RZ, RZ, 0x7f800000 ;  /* 0x7f800000ff167424 */ /* 0x000fe400078e00ff */
[----:B------:R-:W-:Y:S01]  /*11d0*/  FFMA R10, R10, 1.1920928955078125e-07, RZ ;  /* 0x340000000a0a7823 */ /* 0x000fe200000000ff */
[----:B------:R0:W5:Y:S01]  /*11e0*/  LDG.E.CONSTANT R9, desc[UR20][R12.64] ;  /* 0x000000140c097981 */ /* 0x000162000c1e9900 */
[C---:B------:R-:W-:Y:S01]  /*11f0*/  FFMA R19, R18.reuse, R19, -0.24046532809734344482 ;  /* 0xbe763c8b12137423 */ /* 0x040fe20000000013 */
[----:B------:R-:W-:Y:S02]  /*1200*/  IMAD.MOV.U32 R20, RZ, RZ, -0x1 ;  /* 0xffffffffff147424 */ /* 0x000fe400078e00ff */
[----:B------:R-:W-:Y:S01]  /*1210*/  FFMA R17, R17, R22, +INF ;  /* 0x7f80000011117423 */ /* 0x000fe20000000016 */
[----:B------:R-:W-:Y:S01]  /*1220*/  UIADD3 UR7, UPT, UPT, -UR8, UR9, URZ ;  /* 0x0000000908077290 */ /* 0x000fe2000fffe1ff */
[----:B------:R-:W-:Y:S01]  /*1230*/  FFMA R19, R18, R19, 0.28857114911079406738 ;  /* 0x3e93bf9912137423 */ /* 0x000fe20000000013 */
[----:B------:R-:W-:-:S03]  /*1240*/  SHF.L.U32 R11, R20, R11, RZ ;  /* 0x0000000b140b7219 */ /* 0x000fc600000006ff */
[----:B------:R-:W-:Y:S01]  /*1250*/  FFMA R19, R18, R19, -0.36067417263984680176 ;  /* 0xbeb8aa4912137423 */ /* 0x000fe20000000013 */
[----:B0-----:R-:W0:Y:S01]  /*1260*/  LDC.64 R12, c[0x0][0x3d0] ;  /* 0x0000f400ff0c7b82 */ /* 0x001e220000000a00 */
[----:B-----5:R-:W-:Y:S02]  /*1270*/  IADD3 R11, PT, PT, R6, UR9, R11 ;  /* 0x00000009060b7c10 */ /* 0x020fe4000fffe00b */
[C---:B------:R-:W-:Y:S02]  /*1280*/  FFMA R19, R18.reuse, R19, 0.48089820146560668945 ;  /* 0x3ef6384a12137423 */ /* 0x040fe40000000013 */
[----:B------:R-:W-:Y:S02]  /*1290*/  R2UR UR6, R11 ;  /* 0x000000000b0672ca */ /* 0x000fe400000e0000 */
[----:B------:R-:W-:-:S04]  /*12a0*/  FFMA R19, R18, R19, -0.72134751081466674805 ;  /* 0xbf38aa3b12137423 */ /* 0x000fc80000000013 */
[----:B------:R-:W-:-:S04]  /*12b0*/  FMUL R19, R18, R19 ;  /* 0x0000001312137220 */ /* 0x000fc80000400000 */
[----:B------:R-:W-:-:S03]  /*12c0*/  FMUL R19, R18, R19 ;  /* 0x0000001312137220 */ /* 0x000fc60000400000 */
[----:B------:R-:W-:Y:S01]  /*12d0*/  UIADD3 UR6, UPT, UPT, UR6, 0x1, URZ ;  /* 0x0000000106067890 */ /* 0x000fe2000fffe0ff */
[----:B------:R-:W-:-:S04]  /*12e0*/  FFMA R19, R18, 1.4426950216293334961, R19 ;  /* 0x3fb8aa3b12137823 */ /* 0x000fc80000000013 */
[----:B------:R-:W-:Y:S01]  /*12f0*/  @!P0 FADD R17, R19, R10 ;  /* 0x0000000a13118221 */ /* 0x000fe20000000000 */
[----:B0-----:R-:W-:-:S03]  /*1300*/  LEA R11, P1, -R3, R12, 0x2 ;  /* 0x0000000c030b7211 */ /* 0x001fc600078211ff */
[----:B------:R-:W-:-:S05]  /*1310*/  VIADD R10, R17, 0x1800000 ;  /* 0x01800000110a7836 */ /* 0x000fca0000000000 */
[----:B------:R-:W-:-:S04]  /*1320*/  LOP3.LUT R10, R10, 0x7f800000, RZ, 0xc0, !PT ;  /* 0x7f8000000a0a7812 */ /* 0x000fc800078ec0ff */
[----:B------:R-:W-:Y:S02]  /*1330*/  ISETP.GT.U32.AND P0, PT, R10, 0x1ffffff, PT ;  /* 0x01ffffff0a00780c */ /* 0x000fe40003f04070 */
[----:B------:R-:W-:-:S05]  /*1340*/  SHF.L.U64.HI R10, R3, 0x2, R4 ;  /* 0x00000002030a7819 */ /* 0x000fca0000010204 */
[----:B------:R-:W-:Y:S02]  /*1350*/  IMAD.X R13, R13, 0x1, ~R10, P1 ;  /* 0x000000010d0d7824 */ /* 0x000fe400008e0e0a */
[----:B------:R-:W-:-:S04]  /*1360*/  IMAD.MOV R10, RZ, RZ, -R2 ;  /* 0x000000ffff0a7224 */ /* 0x000fc800078e0a02 */
[----:B------:R-:W-:Y:S05]  /*1370*/  @P0 BRA `(.L_x_54) ;  /* 0x0000000000140947 */ /* 0x000fea0003800000 */
[----:B------:R-:W-:Y:S01]  /*1380*/  IMAD.MOV.U32 R12, RZ, RZ, R17 ;  /* 0x000000ffff0c7224 */ /* 0x000fe200078e0011 */
[----:B------:R-:W-:-:S07]  /*1390*/  MOV R18, 0x13b0 ;  /* 0x000013b000127802 */ /* 0x000fce0000000f00 */
[----:B------:R-:W-:Y:S05]  /*13a0*/  CALL.REL.NOINC `($__internal_2_$__cuda_sm20_rcp_rn_f32_slowpath) ;  /* 0x0000000800e07944 */ /* 0x000fea0003c00000 */
[----:B------:R-:W-:Y:S01]  /*13b0*/  IMAD.MOV.U32 R19, RZ, RZ, R17 ;  /* 0x000000ffff137224 */ /* 0x000fe200078e0011 */
[----:B------:R-:W-:Y:S06]  /*13c0*/  BRA `(.L_x_55) ;  /* 0x0000000000107947 */ /* 0x000fec0003800000 */
.L_x_54:
[----:B------:R-:W0:Y:S02]  /*13d0*/  MUFU.RCP R12, R17 ;  /* 0x00000011000c7308 */ /* 0x000e240000001000 */
[----:B0-----:R-:W-:-:S04]  /*13e0*/  FFMA R18, R17, R12, -1 ;  /* 0xbf80000011127423 */ /* 0x001fc8000000000c */
[----:B------:R-:W-:-:S04]  /*13f0*/  FADD.FTZ R19, -R18, -RZ ;  /* 0x800000ff12137221 */ /* 0x000fc80000010100 */
[----:B------:R-:W-:-:S07]  /*1400*/  FFMA R19, R12, R19, R12 ;  /* 0x000000130c137223 */ /* 0x000fce000000000c */
.L_x_55:
[----:B------:R-:W-:Y:S01]  /*1410*/  FMUL R12, R16, R19 ;  /* 0x00000013100c7220 */ /* 0x000fe20000400000 */
[----:B------:R-:W-:Y:S01]  /*1420*/  IMAD.MOV.U32 R24, RZ, RZ, 0x7fc00000 ;  /* 0x7fc00000ff187424 */ /* 0x000fe200078e00ff */
[----:B------:R-:W0:Y:S01]  /*1430*/  LDCU.64 UR28, c[0x0][0x390] ;  /* 0x00007200ff1c77ac */ /* 0x000e220008000a00 */
[----:B------:R-:W-:Y:S02]  /*1440*/  IMAD.MOV.U32 R26, RZ, RZ, RZ ;  /* 0x000000ffff1a7224 */ /* 0x000fe400078e00ff */
[----:B------:R-:W-:Y:S01]  /*1450*/  IMAD.MOV.U32 R28, RZ, RZ, RZ ;  /* 0x000000ffff1c7224 */ /* 0x000fe200078e00ff */
[----:B------:R-:W1:Y:S01]  /*1460*/  LDCU.64 UR30, c[0x0][0x3d0] ;  /* 0x00007a00ff1e77ac */ /* 0x000e620008000a00 */
[----:B------:R-:W-:Y:S02]  /*1470*/  IMAD.MOV.U32 R25, RZ, RZ, RZ ;  /* 0x000000ffff197224 */ /* 0x000fe400078e00ff */
[----:B------:R-:W-:Y:S01]  /*1480*/  IMAD.MOV.U32 R30, RZ, RZ, RZ ;  /* 0x000000ffff1e7224 */ /* 0x000fe200078e00ff */
[----:B------:R-:W2:Y:S01]  /*1490*/  LDCU.128 UR8, c[0x0][0x3c0] ;  /* 0x00007800ff0877ac */ /* 0x000ea20008000c00 */
[----:B------:R-:W3:Y:S01]  /*14a0*/  LDCU.128 UR12, c[0x0][0x380] ;  /* 0x00007000ff0c77ac */ /* 0x000ee20008000c00 */
[----:B------:R-:W4:Y:S01]  /*14b0*/  LDCU.128 UR16, c[0x0][0x3c0] ;  /* 0x00007800ff1077ac */ /* 0x000f220008000c00 */
[----:B------:R-:W-:-:S05]  /*14c0*/  UMOV UR22, 0x1 ;  /* 0x0000000100167882 */ /* 0x000fca0000000000 */
.L_x_59:
[----:B---3--:R-:W-:Y:S02]  /*14d0*/  UIADD3 UR25, UP0, UPT, UR4, UR12, URZ ;  /* 0x0000000c04197290 */ /* 0x008fe4000ff1e0ff */
[----:B------:R-:W-:Y:S02]  /*14e0*/  UIADD3 UR23, UP1, UPT, UR4, UR14, URZ ;  /* 0x0000000e04177290 */ /* 0x000fe4000ff3e0ff */
[----:B------:R-:W-:Y:S02]  /*14f0*/  UIADD3.X UR26, UPT, UPT, UR5, UR13, URZ, UP0, !UPT ;  /* 0x0000000d051a7290 */ /* 0x000fe400087fe4ff */
[----:B------:R-:W-:Y:S01]  /*1500*/  UIADD3.X UR24, UPT, UPT, UR5, UR15, URZ, UP1, !UPT ;  /* 0x0000000f05187290 */ /* 0x000fe20008ffe4ff */
[----:B--2---:R-:W-:Y:S02]  /*1510*/  IMAD.U32 R16, RZ, RZ, UR25 ;  /* 0x00000019ff107e24 */ /* 0x004fe4000f8e00ff */
[----:B------:R-:W-:Y:S02]  /*1520*/  IMAD.U32 R18, RZ, RZ, UR23 ;  /* 0x00000017ff127e24 */ /* 0x000fe4000f8e00ff */
[----:B------:R-:W-:-:S02]  /*1530*/  IMAD.U32 R17, RZ, RZ, UR26 ;  /* 0x0000001aff117e24 */ /* 0x000fc4000f8e00ff */
[----:B------:R-:W-:-:S03]  /*1540*/  IMAD.U32 R19, RZ, RZ, UR24 ;  /* 0x00000018ff137e24 */ /* 0x000fc6000f8e00ff */
[----:B------:R-:W3:Y:S04]  /*1550*/  LDG.E.CONSTANT R16, desc[UR20][R16.64] ;  /* 0x0000001410107981 */ /* 0x000ee8000c1e9900 */
[----:B-1----:R1:W3:Y:S01]  /*1560*/  LDG.E.CONSTANT R18, desc[UR20][R18.64] ;  /* 0x0000001412127981 */ /* 0x0022e2000c1e9900 */
[----:B------:R-:W-:-:S13]  /*1570*/  ISETP.GT.U32.AND P0, PT, R3, 0x40, PT ;  /* 0x000000400300780c */ /* 0x000fda0003f04070 */
[----:B------:R-:W-:-:S05]  /*1580*/  @!P0 IMAD R22, R28, 0x4, R1 ;  /* 0x000000041c168824 */ /* 0x000fca00078e0201 */
[----:B0-----:R-:W2:Y:S01]  /*1590*/  @!P0 LDL R23, [R22] ;  /* 0x0000000016178983 */ /* 0x001ea20000100800 */
[----:B0-----:R-:W-:Y:S01]  /*15a0*/  UIADD3 UR23, UP0, UPT, UR4, UR28, URZ ;  /* 0x0000001c04177290 */ /* 0x001fe2000ff1e0ff */
[----:B-----5:R-:W-:Y:S01]  /*15b0*/  IMAD.MOV.U32 R27, RZ, RZ, R9 ;  /* 0x000000ffff1b7224 */ /* 0x020fe200078e0009 */
[----:B------:R-:W0:Y:S02]  /*15c0*/  @P0 S2R R29, SR_CgaCtaId ;  /* 0x00000000001d0919 */ /* 0x000e240000008800 */
[----:B------:R-:W-:Y:S02]  /*15d0*/  UIADD3.X UR24, UPT, UPT, UR5, UR29, URZ, UP0, !UPT ;  /* 0x0000001d05187290 */ /* 0x000fe400087fe4ff */
[----:B------:R-:W-:Y:S01]  /*15e0*/  UISETP.NE.AND UP0, UPT, UR22, 0x1, UPT ;  /* 0x000000011600788c */ /* 0x000fe2000bf05270 */
[----:B------:R-:W-:Y:S01]  /*15f0*/  IMAD.U32 R20, RZ, RZ, UR23 ;  /* 0x00000017ff147e24 */ /* 0x000fe2000f8e00ff */
[----:B------:R-:W-:Y:S02]  /*1600*/  UIADD3 UR25, UPT, UPT, UR22, -0x1, URZ ;  /* 0xffffffff16197890 */ /* 0x000fe4000fffe0ff */
[----:B------:R-:W-:-:S02]  /*1610*/  IMAD.U32 R21, RZ, RZ, UR24 ;  /* 0x00000018ff157e24 */ /* 0x000fc4000f8e00ff */
[----:B------:R-:W-:Y:S01]  /*1620*/  PLOP3.LUT P1, PT, PT, PT, UP0, 0x80, 0x8 ;  /* 0x000000000008781c */ /* 0x000fe20003f2f008 */
[----:B-1----:R-:W-:Y:S02]  /*1630*/  IMAD.MOV.U32 R19, RZ, RZ, R24 ;  /* 0x000000ffff137224 */ /* 0x002fe400078e0018 */
[----:B------:R1:W5:Y:S01]  /*1640*/  LDG.E.CONSTANT R9, desc[UR20][R20.64] ;  /* 0x0000001414097981 */ /* 0x000362000c1e9900 */
[----:B---3--:R-:W-:-:S09]  /*1650*/  FADD R17, R16, -R18 ;  /* 0x8000001210117221 */ /* 0x008fd20000000000 */
[--C-:B------:R-:W-:Y:S01]  /*1660*/  @P1 FADD R16, R16, -R27.reuse ;  /* 0x8000001b10101221 */ /* 0x100fe20000000000 */
[----:B------:R-:W-:Y:S01]  /*1670*/  R2UR UR23, R17 ;  /* 0x00000000111772ca */ /* 0x000fe200000e0000 */
[----:B------:R-:W-:-:S12]  /*1680*/  @P1 FADD R17, R18, -R27 ;  /* 0x8000001b12111221 */ /* 0x000fd80000000000 */
[----:B------:R-:W-:Y:S02]  /*1690*/  @P1 FMNMX3 R17, |R16|, UR23, |R17|, !PT ;  /* 0x0000001710111c76 */ /* 0x000fe4000f800611 */
[----:B------:R-:W-:Y:S02]  /*16a0*/  @P0 MOV R16, 0x400 ;  /* 0x0000040000100802 */ /* 0x000fe40000000f00 */
[----:B------:R-:W-:Y:S02]  /*16b0*/  @P1 R2UR UR24, R17 ;  /* 0x00000000111812ca */ /* 0x000fe400000e0000 */
[----:B0-----:R-:W-:Y:S02]  /*16c0*/  @P0 LEA R29, R29, R16, 0x18 ;  /* 0x000000101d1d0211 */ /* 0x001fe400078ec0ff */
[----:B------:R-:W-:-:S03]  /*16d0*/  ISETP.LE.AND P1, PT, R2, UR25, PT ;  /* 0x0000001902007c0c */ /* 0x000fc6000bf23270 */
[----:B------:R-:W-:-:S05]  /*16e0*/  @P0 IMAD R18, R28, 0x4, R29 ;  /* 0x000000041c120824 */ /* 0x000fca00078e021d */
[----:B------:R-:W2:Y:S01]  /*16f0*/  @P0 LDS R23, [R18] ;  /* 0x0000000012170984 */ /* 0x000ea20000000800 */
[----:B------:R-:W-:-:S04]  /*1700*/  @UP0 UMOV UR23, UR24 ;  /* 0x0000001800170c82 */ /* 0x000fc80008000000 */
[----:B------:R-:W-:Y:S01]  /*1710*/  @!P1 FADD R26, R26, UR23 ;  /* 0x000000171a1a9e21 */ /* 0x000fe20008000000 */
[C---:B------:R-:W-:Y:S01]  /*1720*/  @!P1 ISETP.NE.AND P2, PT, R10.reuse, -0x1, PT ;  /* 0xffffffff0a00980c */ /* 0x040fe20003f45270 */
[----:B------:R-:W-:Y:S01]  /*1730*/  @P1 FADD R16, -R19, UR23 ;  /* 0x0000001713101e21 */ /* 0x000fe20008000100 */
[----:B------:R-:W-:Y:S02]  /*1740*/  VIADD R10, R10, 0x1 ;  /* 0x000000010a0a7836 */ /* 0x000fe40000000000 */
[----:B------:R-:W-:-:S05]  /*1750*/  @!P1 FMUL R17, R26, R5 ;  /* 0x000000051a119220 */ /* 0x000fca0000400000 */
[----:B------:R-:W-:Y:S01]  /*1760*/  @!P1 FSEL R24, R17, R24, !P2 ;  /* 0x0000001811189208 */ /* 0x000fe20005000000 */
[----:B------:R-:W-:Y:S01]  /*1770*/  @P1 FFMA R24, R16, R5, R19 ;  /* 0x0000000510181223 */ /* 0x000fe20000000013 */
[----:B------:R-:W-:Y:S02]  /*1780*/  ISETP.NE.AND P2, PT, R10, RZ, PT ;  /* 0x000000ff0a00720c */ /* 0x000fe40003f45270 */
[----:B------:R-:W-:Y:S02]  /*1790*/  ISETP.LE.AND P1, PT, R2, UR25, PT ;  /* 0x0000001902007c0c */ /* 0x000fe4000bf23270 */
[----:B------:R-:W-:-:S04]  /*17a0*/  FSEL R17, R24, +QNAN , !P2 ;  /* 0x7fc0000018117808 */ /* 0x000fc80005000000 */
[----:B------:R-:W-:-:S04]  /*17b0*/  FSEL R17, R17, R24, !P1 ;  /* 0x0000001811117208 */ /* 0x000fc80004800000 */
[----:B------:R-:W-:-:S04]  /*17c0*/  FSETP.NAN.AND P1, PT, R17, R17, PT ;  /* 0x000000111100720b */ /* 0x000fc80003f28000 */
[----:B------:R-:W-:Y:S01]  /*17d0*/  FSEL R19, R17, RZ, !P1 ;  /* 0x000000ff11137208 */ /* 0x000fe20004800000 */
[----:B------:R-:W-:-:S04]  /*17e0*/  VIADD R17, R3, 0xffffffff ;  /* 0xffffffff03117836 */ /* 0x000fc80000000000 */
[----:B------:R0:W-:Y:S01]  /*17f0*/  @!P0 STL [R22], R19 ;  /* 0x0000001316008387 */ /* 0x0001e20000100800 */
[----:B--2---:R-:W-:-:S03]  /*1800*/  FADD R23, R19, -R23 ;  /* 0x8000001713177221 */ /* 0x004fc60000000000 */
[----:B------:R0:W-:Y:S01]  /*1810*/  @P0 STS [R18], R19 ;  /* 0x0000001312000388 */ /* 0x0001e20000000800 */
[----:B------:R-:W-:Y:S01]  /*1820*/  ISETP.LE.AND P0, PT, R17, UR25, PT ;  /* 0x0000001911007c0c */ /* 0x000fe2000bf03270 */
[----:B------:R-:W-:Y:S01]  /*1830*/  FADD R16, R23, R30 ;  /* 0x0000001e17107221 */ /* 0x000fe20000000000 */
[----:B------:R-:W-:-:S03]  /*1840*/  FSETP.GE.AND P1, PT, |R30|, |R23|, PT ;  /* 0x400000171e00720b */ /* 0x000fc60003f26200 */
[----:B-1----:R-:W-:-:S04]  /*1850*/  FADD R20, -R16, R30 ;  /* 0x0000001e10147221 */ /* 0x002fc80000000100 */
[C---:B------:R-:W-:Y:S01]  /*1860*/  FADD R20, R23.reuse, R20 ;  /* 0x0000001417147221 */ /* 0x040fe20000000000 */
[----:B------:R-:W-:-:S05]  /*1870*/  FADD R23, R23, -R16 ;  /* 0x8000001017177221 */ /* 0x000fca0000000000 */
[----:B------:R-:W-:Y:S01]  /*1880*/  @!P1 FADD R20, R23, R30 ;  /* 0x0000001e17149221 */ /* 0x000fe20000000000 */
[----:B------:R-:W-:-:S03]  /*1890*/  IMAD.MOV.U32 R30, RZ, RZ, R16 ;  /* 0x000000ffff1e7224 */ /* 0x000fc600078e0010 */
[----:B------:R-:W-:Y:S01]  /*18a0*/  FADD R25, R20, R25 ;  /* 0x0000001914197221 */ /* 0x000fe20000000000 */
[----:B0-----:R-:W-:Y:S06]  /*18b0*/  @!P0 BRA `(.L_x_56) ;  /* 0x00000004006c8947 */ /* 0x001fec0003800000 */
[----:B------:R-:W-:Y:S02]  /*18c0*/  ISETP.NE.AND P0, PT, R7, R8, PT ;  /* 0x000000080700720c */ /* 0x000fe40003f05270 */
[----:B------:R-:W-:-:S11]  /*18d0*/  SHF.R.S32.HI R22, RZ, 0x1f, R0 ;  /* 0x0000001fff167819 */ /* 0x000fd60000011400 */
[----:B------:R-:W-:Y:S05]  /*18e0*/  @!P0 BRA `(.L_x_57) ;  /* 0x0000000000388947 */ /* 0x000fea0003800000 */
[----:B------:R-:W-:Y:S01]  /*18f0*/  UIADD3 UR23, UP0, UP1, UR4, 0x4, UR30 ;  /* 0x0000000404177890 */ /* 0x000fe2000f91e01e */
[----:B------:R-:W-:-:S03]  /*1900*/  LEA R16, P0, R0, R11, 0x2 ;  /* 0x0000000b00107211 */ /* 0x000fc600078010ff */
[----:B------:R-:W-:Y:S01]  /*1910*/  UIADD3.X UR24, UPT, UPT, UR5, UR31, URZ, UP0, UP1 ;  /* 0x0000001f05187290 */ /* 0x000fe200087e24ff */
[----:B------:R-:W-:Y:S01]  /*1920*/  LEA.HI.X R17, R0, R13, R22, 0x2, P0 ;  /* 0x0000000d00117211 */ /* 0x000fe200000f1416 */
[----:B------:R-:W-:-:S04]  /*1930*/  IMAD.U32 R18, RZ, RZ, UR23 ;  /* 0x00000017ff127e24 */ /* 0x000fc8000f8e00ff */
[----:B------:R-:W-:Y:S01]  /*1940*/  IMAD.U32 R19, RZ, RZ, UR24 ;  /* 0x00000018ff137e24 */ /* 0x000fe2000f8e00ff */
[----:B------:R-:W2:Y:S04]  /*1950*/  LDG.E.CONSTANT R17, desc[UR20][R16.64+0x4] ;  /* 0x0000041410117981 */ /* 0x000ea8000c1e9900 */
[----:B------:R-:W2:Y:S02]  /*1960*/  LDG.E.CONSTANT R18, desc[UR20][R18.64] ;  /* 0x0000001412127981 */ /* 0x000ea4000c1e9900 */
[----:B--2---:R-:W-:-:S13]  /*1970*/  ISETP.NE.AND P0, PT, R18, R17, PT ;  /* 0x000000111200720c */ /* 0x004fda0003f05270 */
[----:B------:R-:W-:Y:S01]  /*1980*/  @P0 IADD3 R20, P1, PT, R14, UR4, RZ ;  /* 0x000000040e140c10 */ /* 0x000fe2000ff3e0ff */
[----:B------:R-:W-:-:S03]  /*1990*/  @P0 IMAD.MOV.U32 R23, RZ, RZ, 0x7fc00000 ;  /* 0x7fc00000ff170424 */ /* 0x000fc600078e00ff */
[----:B------:R-:W-:-:S05]  /*19a0*/  @P0 IADD3.X R21, PT, PT, R15, UR5, RZ, P1, !PT ;  /* 0x000000050f150c10 */ /* 0x000fca0008ffe4ff */
[----:B------:R0:W-:Y:S01]  /*19b0*/  @P0 STG.E desc[UR20][R20.64], R23 ;  /* 0x0000001714000986 */ /* 0x0001e2000c101914 */
[----:B------:R-:W-:Y:S05]  /*19c0*/  @P0 BRA `(.L_x_56) ;  /* 0x0000000400280947 */ /* 0x000fea0003800000 */
.L_x_57:
[----:B0-----:R-:W-:Y:S01]  /*19d0*/  IADD3 R21, P0, P1, R0, R6, -R3 ;  /* 0x0000000600157210 */ /* 0x001fe2000791e803 */
[----:B------:R-:W-:Y:S01]  /*19e0*/  UIMAD.WIDE UR24, UR6, 0x4, UR8 ;  /* 0x00000004061878a5 */ /* 0x000fe2000f8e0208 */
[----:B------:R-:W-:Y:S01]  /*19f0*/  SHF.R.S32.HI R17, RZ, 0x1f, R6 ;  /* 0x0000001fff117819 */ /* 0x000fe20000011406 */
[----:B------:R-:W-:Y:S02]  /*1a00*/  UIMAD.WIDE UR26, UR6, 0x4, UR10 ;  /* 0x00000004061a78a5 */ /* 0x000fe4000f8e020a */
[C---:B------:R-:W-:Y:S01]  /*1a10*/  IMAD.SHL.U32 R20, R21.reuse, 0x4, RZ ;  /* 0x0000000415147824 */ /* 0x040fe200078e00ff */
[----:B------:R-:W-:Y:S01]  /*1a20*/  IADD3.X R16, PT, PT, R22, R17, ~R4, P0, P1 ;  /* 0x0000001116107210 */ /* 0x000fe200007e2c04 */
[----:B------:R-:W-:Y:S02]  /*1a30*/  IMAD.U32 R19, RZ, RZ, UR25 ;  /* 0x00000019ff137e24 */ /* 0x000fe4000f8e00ff */
[----:B------:R-:W-:Y:S01]  /*1a40*/  IMAD.U32 R23, RZ, RZ, UR27 ;  /* 0x0000001bff177e24 */ /* 0x000fe2000f8e00ff */
[----:B------:R-:W-:Y:S01]  /*1a50*/  SHF.L.U64.HI R21, R21, 0x2, R16 ;  /* 0x0000000215157819 */ /* 0x000fe20000010210 */
[----:B------:R-:W-:Y:S01]  /*1a60*/  IMAD.U32 R18, RZ, RZ, UR24 ;  /* 0x00000018ff127e24 */ /* 0x000fe2000f8e00ff */
[C---:B----4-:R-:W-:Y:S01]  /*1a70*/  IADD3 R16, P0, PT, R20.reuse, UR16, RZ ;  /* 0x0000001014107c10 */ /* 0x050fe2000ff1e0ff */
[----:B------:R-:W-:Y:S01]  /*1a80*/  IMAD.U32 R22, RZ, RZ, UR26 ;  /* 0x0000001aff167e24 */ /* 0x000fe2000f8e00ff */
[----:B------:R-:W-:-:S02]  /*1a90*/  IADD3 R20, P1, PT, R20, UR18, RZ ;  /* 0x0000001214147c10 */ /* 0x000fc4000ff3e0ff */
[C---:B------:R-:W-:Y:S01]  /*1aa0*/  IADD3.X R17, PT, PT, R21.reuse, UR17, RZ, P0, !PT ;  /* 0x0000001115117c10 */ /* 0x040fe200087fe4ff */
[----:B------:R-:W2:Y:S01]  /*1ab0*/  LDG.E.CONSTANT R19, desc[UR20][R18.64] ;  /* 0x0000001412137981 */ /* 0x000ea2000c1e9900 */
[----:B------:R-:W-:-:S03]  /*1ac0*/  IADD3.X R21, PT, PT, R21, UR19, RZ, P1, !PT ;  /* 0x0000001315157c10 */ /* 0x000fc60008ffe4ff */
[----:B------:R-:W3:Y:S04]  /*1ad0*/  LDG.E.CONSTANT R23, desc[UR20][R22.64] ;  /* 0x0000001416177981 */ /* 0x000ee8000c1e9900 */
[----:B------:R-:W2:Y:S04]  /*1ae0*/  LDG.E.CONSTANT R16, desc[UR20][R16.64+0x4] ;  /* 0x0000041410107981 */ /* 0x000ea8000c1e9900 */
[----:B------:R-:W3:Y:S01]  /*1af0*/  LDG.E.CONSTANT R20, desc[UR20][R20.64+0x4] ;  /* 0x0000041414147981 */ /* 0x000ee2000c1e9900 */
[----:B------:R-:W-:Y:S02]  /*1b00*/  FSETP.GT.AND P0, PT, R30, -R25, PT ;  /* 0x800000191e00720b */ /* 0x000fe40003f04000 */
[----:B--2---:R-:W-:-:S02]  /*1b10*/  FMNMX R27, R16, R19, !PT ;  /* 0x00000013101b7209 */ /* 0x004fc40007800000 */
[----:B---3--:R-:W-:-:S04]  /*1b20*/  FMNMX R34, R20, R23, PT ;  /* 0x0000001714227209 */ /* 0x008fc80003800000 */
[----:B------:R-:W-:-:S13]  /*1b30*/  FSETP.GT.AND P0, PT, R27, R34, P0 ;  /* 0x000000221b00720b */ /* 0x000fda0000704000 */
[----:B------:R-:W-:Y:S01]  /*1b40*/  @!P0 IADD3 R32, P1, PT, R14, UR4, RZ ;  /* 0x000000040e208c10 */ /* 0x000fe2000ff3e0ff */
[----:B------:R-:W-:-:S03]  /*1b50*/  @!P0 IMAD.MOV.U32 R29, RZ, RZ, 0x7fc00000 ;  /* 0x7fc00000ff1d8424 */ /* 0x000fc600078e00ff */
[----:B------:R-:W-:-:S05]  /*1b60*/  @!P0 IADD3.X R33, PT, PT, R15, UR5, RZ, P1, !PT ;  /* 0x000000050f218c10 */ /* 0x000fca0008ffe4ff */
[----:B------:R1:W-:Y:S01]  /*1b70*/  @!P0 STG.E desc[UR20][R32.64], R29 ;  /* 0x0000001d20008986 */ /* 0x0003e2000c101914 */
[----:B------:R-:W-:Y:S01]  /*1b80*/  FADD R17, R27, -R34 ;  /* 0x800000221b117221 */ /* 0x000fe20000000000 */
[----:B------:R-:W-:Y:S06]  /*1b90*/  @!P0 BRA `(.L_x_56) ;  /* 0x0000000000b48947 */ /* 0x000fec0003800000 */
[----:B------:R-:W0:Y:S01]  /*1ba0*/  MUFU.RCP R18, R17 ;  /* 0x0000001100127308 */ /* 0x000e220000001000 */
[----:B------:R-:W-:-:S07]  /*1bb0*/  FADD R16, R25, R30 ;  /* 0x0000001e19107221 */ /* 0x000fce0000000000 */
[----:B------:R-:W2:Y:S01]  /*1bc0*/  FCHK P0, R16, R17 ;  /* 0x0000001110007302 */ /* 0x000ea20000000000 */
[----:B0-----:R-:W-:-:S04]  /*1bd0*/  FFMA R19, -R17, R18, 1 ;  /* 0x3f80000011137423 */ /* 0x001fc80000000112 */
[----:B------:R-:W-:-:S04]  /*1be0*/  FFMA R19, R18, R19, R18 ;  /* 0x0000001312137223 */ /* 0x000fc80000000012 */
[----:B------:R-:W-:-:S04]  /*1bf0*/  FFMA R18, R16, R19, RZ ;  /* 0x0000001310127223 */ /* 0x000fc800000000ff */
[----:B------:R-:W-:-:S04]  /*1c00*/  FFMA R20, -R17, R18, R16 ;  /* 0x0000001211147223 */ /* 0x000fc80000000110 */
[----:B------:R-:W-:Y:S01]  /*1c10*/  FFMA R18, R19, R20, R18 ;  /* 0x0000001413127223 */ /* 0x000fe20000000012 */
[----:B--2---:R-:W-:Y:S06]  /*1c20*/  @!P0 BRA `(.L_x_58) ;  /* 0x00000000000c8947 */ /* 0x004fec0003800000 */
[----:B------:R-:W-:-:S07]  /*1c30*/  MOV R18, 0x1c50 ;  /* 0x00001c5000127802 */ /* 0x000fce0000000f00 */
[----:B-1---5:R-:W-:Y:S05]  /*1c40*/  CALL.REL.NOINC `($__internal_3_$__cuda_sm3x_div_rn_noftz_f32_slowpath) ;  /* 0x0000000400847944 */ /* 0x022fea0003c00000 */
[----:B------:R-:W-:-:S07]  /*1c50*/  IMAD.MOV.U32 R18, RZ, RZ, R19 ;  /* 0x000000ffff127224 */ /* 0x000fce00078e0013 */
.L_x_58:
        /* <DEDUP_REMOVED lines=27> */
[----:B------:R-:W-:Y:S02]  /*1e10*/  FSETP.NEU.AND P0, PT, R16, RZ, PT ;  /* 0x000000ff1000720b */ /* 0x000fe40003f0d000 */
[----:B------:R-:W-:Y:S02]  /*1e20*/  IADD3 R16, P1, PT, R14, UR4, RZ ;  /* 0x000000040e107c10 */ /* 0x000fe4000ff3e0ff */
[----:B------:R-:W-:Y:S02]  /*1e30*/  FSEL R19, R17, -INF , P0 ;  /* 0xff80000011137808 */ /* 0x000fe40000000000 */
[----:B------:R-:W-:-:S03]  /*1e40*/  IADD3.X R17, PT, PT, R15, UR5, RZ, P1, !PT ;  /* 0x000000050f117c10 */ /* 0x000fc60008ffe4ff */
[----:B------:R-:W-:-:S05]  /*1e50*/  FMUL R19, R12, R19 ;  /* 0x000000130c137220 */ /* 0x000fca0000400000 */
[----:B------:R2:W-:Y:S02]  /*1e60*/  STG.E desc[UR20][R16.64], R19 ;  /* 0x0000001310007986 */ /* 0x0005e4000c101914 */
.L_x_56:
[----:B------:R-:W-:Y:S01]  /*1e70*/  UIADD3 UR4, UP0, UPT, UR4, 0x4, URZ ;  /* 0x0000000404047890 */ /* 0x000fe2000ff1e0ff */
[----:B------:R-:W-:Y:S01]  /*1e80*/  VIADD R28, R28, 0x1 ;  /* 0x000000011c1c7836 */ /* 0x000fe20000000000 */
[----:B------:R-:W-:Y:S01]  /*1e90*/  UIADD3 UR7, UPT, UPT, UR7, 0x1, URZ ;  /* 0x0000000107077890 */ /* 0x000fe2000fffe0ff */
[----:B------:R-:W-:Y:S01]  /*1ea0*/  VIADD R0, R0, 0x1 ;  /* 0x0000000100007836 */ /* 0x000fe20000000000 */
[----:B------:R-:W-:Y:S02]  /*1eb0*/  UIADD3.X UR5, UPT, UPT, URZ, UR5, URZ, UP0, !UPT ;  /* 0x00000005ff057290 */ /* 0x000fe400087fe4ff */
[----:B------:R-:W-:Y:S01]  /*1ec0*/  UISETP.NE.AND UP0, UPT, UR7, URZ, UPT ;  /* 0x000000ff0700728c */ /* 0x000fe2000bf05270 */
[C---:B------:R-:W-:Y:S01]  /*1ed0*/  ISETP.NE.AND P0, PT, R28.reuse, R3, PT ;  /* 0x000000031c00720c */ /* 0x040fe20003f05270 */
[----:B------:R-:W-:Y:S02]  /*1ee0*/  UIADD3 UR22, UPT, UPT, UR22, 0x1, URZ ;  /* 0x0000000116167890 */ /* 0x000fe4000fffe0ff */
[----:B------:R-:W-:Y:S01]  /*1ef0*/  UIADD3 UR6, UPT, UPT, UR6, 0x1, URZ ;  /* 0x0000000106067890 */ /* 0x000fe2000fffe0ff */
[----:B------:R-:W-:-:S04]  /*1f00*/  SEL R28, R28, RZ, P0 ;  /* 0x000000ff1c1c7207 */ /* 0x000fc80000000000 */
[----:B------:R-:W-:Y:S07]  /*1f10*/  BRA.U UP0, `(.L_x_59) ;  /* 0xfffffff5006c7547 */ /* 0x000fee000b83ffff */
[----:B----4-:R-:W-:Y:S05]  /*1f20*/  EXIT ;  /* 0x000000000000794d */ /* 0x010fea0003800000 */
        .weak           $__internal_2_$__cuda_sm20_rcp_rn_f32_slowpath
        .type           $__internal_2_$__cuda_sm20_rcp_rn_f32_slowpath,@function
        .size           $__internal_2_$__cuda_sm20_rcp_rn_f32_slowpath,($__internal_3_$__cuda_sm3x_div_rn_noftz_f32_slowpath - $__internal_2_$__cuda_sm20_rcp_rn_f32_slowpath)
$__internal_2_$__cuda_sm20_rcp_rn_f32_slowpath:
[----:B------:R-:W-:-:S05]  /*1f30*/  IMAD.SHL.U32 R17, R12, 0x2, RZ ;  /* 0x000000020c117824 */ /* 0x000fca00078e00ff */
[----:B------:R-:W-:-:S04]  /*1f40*/  SHF.R.U32.HI R23, RZ, 0x18, R17 ;  /* 0x00000018ff177819 */ /* 0x000fc80000011611 */
[----:B------:R-:W-:-:S13]  /*1f50*/  ISETP.NE.U32.AND P0, PT, R23, RZ, PT ;  /* 0x000000ff1700720c */ /* 0x000fda0003f05070 */
[----:B------:R-:W-:Y:S05]  /*1f60*/  @P0 BRA `(.L_x_60) ;  /* 0x00000000002c0947 */ /* 0x000fea0003800000 */
[----:B------:R-:W-:-:S05]  /*1f70*/  IMAD.SHL.U32 R17, R12, 0x2, RZ ;  /* 0x000000020c117824 */ /* 0x000fca00078e00ff */
[----:B------:R-:W-:-:S13]  /*1f80*/  ISETP.NE.AND P0, PT, R17, RZ, PT ;  /* 0x000000ff1100720c */ /* 0x000fda0003f05270 */
[----:B------:R2:W3:Y:S01]  /*1f90*/  @!P0 MUFU.RCP R17, R12 ;  /* 0x0000000c00118308 */ /* 0x0004e20000001000 */
[----:B------:R-:W-:Y:S05]  /*1fa0*/  @!P0 BRA `(.L_x_61) ;  /* 0x0000000000a48947 */ /* 0x000fea0003800000 */
[----:B------:R-:W-:-:S04]  /*1fb0*/  FFMA R19, R12, 1.84467440737095516160e+19, RZ ;  /* 0x5f8000000c137823 */ /* 0x000fc800000000ff */
[----:B--2---:R-:W3:Y:S02]  /*1fc0*/  MUFU.RCP R12, R19 ;  /* 0x00000013000c7308 */ /* 0x004ee40000001000 */
[----:B---3--:R-:W-:-:S04]  /*1fd0*/  FFMA R17, R19, R12, -1 ;  /* 0xbf80000013117423 */ /* 0x008fc8000000000c */
[----:B------:R-:W-:-:S04]  /*1fe0*/  FADD.FTZ R17, -R17, -RZ ;  /* 0x800000ff11117221 */ /* 0x000fc80000010100 */
[----:B------:R-:W-:-:S04]  /*1ff0*/  FFMA R12, R12, R17, R12 ;  /* 0x000000110c0c7223 */ /* 0x000fc8000000000c */
[----:B------:R-:W-:Y:S01]  /*2000*/  FFMA R17, R12, 1.84467440737095516160e+19, RZ ;  /* 0x5f8000000c117823 */ /* 0x000fe200000000ff */
[----:B------:R-:W-:Y:S06]  /*2010*/  BRA `(.L_x_61) ;  /* 0x0000000000887947 */ /* 0x000fec0003800000 */
.L_x_60:
        /* <DEDUP_REMOVED lines=19> */
[----:B------:R-:W-:Y:S01]  /*2150*/  LOP3.LUT P1, RZ, R20, R25, R19, 0xf8, !PT ;  /* 0x0000001914ff7212 */ /* 0x000fe2000782f813 */
[----:B------:R-:W-:Y:S01]  /*2160*/  VIADD R20, R23, 0xffffff04 ;  /* 0xffffff0417147836 */ /* 0x000fe20000000000 */
[C---:B------:R-:W-:Y:S02]  /*2170*/  LOP3.LUT P0, RZ, R22.reuse, 0x1, RZ, 0xc0, !PT ;  /* 0x0000000116ff7812 */ /* 0x040fe4000780c0ff */
[----:B------:R-:W-:-:S04]  /*2180*/  LOP3.LUT P2, RZ, R22, 0x2, RZ, 0xc0, !PT ;  /* 0x0000000216ff7812 */ /* 0x000fc8000784c0ff */
[----:B------:R-:W-:Y:S02]  /*2190*/  PLOP3.LUT P0, PT, P0, P1, P2, 0xe0, 0x0 ;  /* 0x000000000000781c */ /* 0x000fe40000703c20 */
[----:B------:R-:W-:Y:S02]  /*21a0*/  LOP3.LUT P1, RZ, R12, 0x7fffff, RZ, 0xc0, !PT ;  /* 0x007fffff0cff7812 */ /* 0x000fe4000782c0ff */
[----:B------:R-:W-:-:S05]  /*21b0*/  SEL R17, RZ, 0x1, !P0 ;  /* 0x00000001ff117807 */ /* 0x000fca0004000000 */
[----:B------:R-:W-:-:S05]  /*21c0*/  IMAD.MOV R17, RZ, RZ, -R17 ;  /* 0x000000ffff117224 */ /* 0x000fca00078e0a11 */
[----:B------:R-:W-:Y:S02]  /*21d0*/  ISETP.GE.AND P0, PT, R17, RZ, PT ;  /* 0x000000ff1100720c */ /* 0x000fe40003f06270 */
[----:B------:R-:W-:-:S11]  /*21e0*/  SHF.R.U32.HI R17, RZ, R20, R19 ;  /* 0x00000014ff117219 */ /* 0x000fd60000011613 */
[----:B------:R-:W-:-:S04]  /*21f0*/  @!P0 VIADD R17, R17, 0x1 ;  /* 0x0000000111118836 */ /* 0x000fc80000000000 */
[----:B------:R-:W-:-:S05]  /*2200*/  @!P1 IMAD.SHL.U32 R17, R17, 0x2, RZ ;  /* 0x0000000211119824 */ /* 0x000fca00078e00ff */
[----:B------:R-:W-:Y:S01]  /*2210*/  LOP3.LUT R17, R17, 0x80000000, R12, 0xf8, !PT ;  /* 0x8000000011117812 */ /* 0x000fe200078ef80c */
[----:B------:R-:W-:Y:S06]  /*2220*/  BRA `(.L_x_61) ;  /* 0x0000000000047947 */ /* 0x000fec0003800000 */
.L_x_62:
[----:B------:R0:W1:Y:S02]  /*2230*/  MUFU.RCP R17, R12 ;  /* 0x0000000c00117308 */ /* 0x0000640000001000 */
.L_x_61:
[----:B------:R-:W-:-:S04]  /*2240*/  IMAD.MOV.U32 R19, RZ, RZ, 0x0 ;  /* 0x00000000ff137424 */ /* 0x000fc800078e00ff */
[----:B0123--:R-:W-:Y:S05]  /*2250*/  RET.REL.NODEC R18 `(chop_batch_f32) ;  /* 0xffffffdc12687950 */ /* 0x00ffea0003c3ffff */
        .weak           $__internal_3_$__cuda_sm3x_div_rn_noftz_f32_slowpath
        .type           $__internal_3_$__cuda_sm3x_div_rn_noftz_f32_slowpath,@function
        .size           $__internal_3_$__cuda_sm3x_div_rn_noftz_f32_slowpath,(.L_x_75 - $__internal_3_$__cuda_sm3x_div_rn_noftz_f32_slowpath)
$__internal_3_$__cuda_sm3x_div_rn_noftz_f32_slowpath:
[--C-:B------:R-:W-:Y:S01]  /*2260*/  SHF.R.U32.HI R19, RZ, 0x17, R17.reuse ;  /* 0x00000017ff137819 */ /* 0x100fe20000011611 */
[--C-:B------:R-:W-:Y:S01]  /*2270*/  IMAD.MOV.U32 R21, RZ, RZ, R16.reuse ;  /* 0x000000ffff157224 */ /* 0x100fe200078e0010 */
[----:B------:R-:W-:Y:S01]  /*2280*/  SHF.R.U32.HI R20, RZ, 0x17, R16 ;  /* 0x00000017ff147819 */ /* 0x000fe20000011610 */
        /* <DEDUP_REMOVED lines=9> */
[----:B------:R-:W-:Y:S02]  /*2320*/  FSETP.GTU.FTZ.AND P0, PT, |R16|, +INF , PT ;  /* 0x7f8000001000780b */ /* 0x000fe40003f1c200 */
        /* <DEDUP_REMOVED lines=22> */
.L_x_63:
[----:B------:R-:W-:Y:S01]  /*2490*/  LEA R17, R19, 0xc0800000, 0x17 ;  /* 0xc080000013117811 */ /* 0x000fe200078eb8ff */
[----:B------:R-:W-:-:S04]  /*24a0*/  VIADD R32, R32, 0xffffff81 ;  /* 0xffffff8120207836 */ /* 0x000fc80000000000 */
[----:B------:R-:W-:Y:S02]  /*24b0*/  IMAD.IADD R23, R22, 0x1, -R17 ;  /* 0x0000000116177824 */ /* 0x000fe400078e0a11 */
[C---:B------:R-:W-:Y:S02]  /*24c0*/  IMAD R16, R32.reuse, -0x800000, R21 ;  /* 0xff80000020107824 */ /* 0x040fe400078e0215 */
[----:B------:R0:W1:Y:S01]  /*24d0*/  MUFU.RCP R17, R23 ;  /* 0x0000001700117308 */ /* 0x0000620000001000 */
[----:B------:R-:W-:Y:S01]  /*24e0*/  FADD.FTZ R27, -R23, -RZ ;  /* 0x800000ff171b7221 */ /* 0x000fe20000010100 */
[----:B0-----:R-:W-:-:S05]  /*24f0*/  IADD3 R23, PT, PT, R32, 0x7f, -R19 ;  /* 0x0000007f20177810 */ /* 0x001fca0007ffe813 */
[----:B------:R-:W-:Y:S02]  /*2500*/  IMAD.IADD R23, R23, 0x1, R20 ;  /* 0x0000000117177824 */ /* 0x000fe400078e0214 */
[----:B-1----:R-:W-:-:S04]  /*2510*/  FFMA R22, R17, R27, 1 ;  /* 0x3f80000011167423 */ /* 0x002fc8000000001b */
[----:B------:R-:W-:-:S04]  /*2520*/  FFMA R17, R17, R22, R17 ;  /* 0x0000001611117223 */ /* 0x000fc80000000011 */
[----:B------:R-:W-:-:S04]  /*2530*/  FFMA R22, R16, R17, RZ ;  /* 0x0000001110167223 */ /* 0x000fc800000000ff */
[----:B------:R-:W-:-:S04]  /*2540*/  FFMA R21, R27, R22, R16 ;  /* 0x000000161b157223 */ /* 0x000fc80000000010 */
[----:B------:R-:W-:-:S04]  /*2550*/  FFMA R22, R17, R21, R22 ;  /* 0x0000001511167223 */ /* 0x000fc80000000016 */
[----:B------:R-:W-:-:S04]  /*2560*/  FFMA R21, R27, R22, R16 ;  /* 0x000000161b157223 */ /* 0x000fc80000000010 */
        /* <DEDUP_REMOVED lines=14> */
[-CC-:B------:R-:W-:Y:S01]  /*2650*/  FFMA.RZ R19, R17, R21.reuse, R22.reuse ;  /* 0x0000001511137223 */ /* 0x180fe2000000c016 */
[C---:B------:R-:W-:Y:S02]  /*2660*/  ISETP.NE.AND P2, PT, R27.reuse, RZ, PT ;  /* 0x000000ff1b00720c */ /* 0x040fe40003f45270 */
[----:B------:R-:W-:Y:S02]  /*2670*/  ISETP.NE.AND P1, PT, R27, RZ, PT ;  /* 0x000000ff1b00720c */ /* 0x000fe40003f25270 */
[----:B------:R-:W-:Y:S01]  /*2680*/  LOP3.LUT R20, R19, 0x7fffff, RZ, 0xc0, !PT ;  /* 0x007fffff13147812 */ /* 0x000fe200078ec0ff */
[CCC-:B------:R-:W-:Y:S01]  /*2690*/  FFMA.RP R19, R17.reuse, R21.reuse, R22.reuse ;  /* 0x0000001511137223 */ /* 0x1c0fe20000008016 */
[----:B------:R-:W-:Y:S01]  /*26a0*/  FFMA.RM R22, R17, R21, R22 ;  /* 0x0000001511167223 */ /* 0x000fe20000004016 */
[----:B------:R-:W-:Y:S01]  /*26b0*/  VIADD R17, R27, 0x20 ;  /* 0x000000201b117836 */ /* 0x000fe20000000000 */
[----:B------:R-:W-:Y:S01]  /*26c0*/  LOP3.LUT R20, R20, 0x800000, RZ, 0xfc, !PT ;  /* 0x0080000014147812 */ /* 0x000fe200078efcff */
[----:B------:R-:W-:-:S02]  /*26d0*/  IMAD.MOV R21, RZ, RZ, -R27 ;  /* 0x000000ffff157224 */ /* 0x000fc400078e0a1b */
[----:B------:R-:W-:Y:S02]  /*26e0*/  FSETP.NEU.FTZ.AND P0, PT, R19, R22, PT ;  /* 0x000000161300720b */ /* 0x000fe40003f1d000 */
[----:B------:R-:W-:Y:S02]  /*26f0*/  SHF.L.U32 R17, R20, R17, RZ ;  /* 0x0000001114117219 */ /* 0x000fe400000006ff */
[----:B------:R-:W-:Y:S02]  /*2700*/  SEL R19, R21, RZ, P2 ;  /* 0x000000ff15137207 */ /* 0x000fe40001000000 */
[----:B------:R-:W-:Y:S02]  /*2710*/  ISETP.NE.AND P1, PT, R17, RZ, P1 ;  /* 0x000000ff1100720c */ /* 0x000fe40000f25270 */
[----:B------:R-:W-:Y:S02]  /*2720*/  SHF.R.U32.HI R19, RZ, R19, R20 ;  /* 0x00000013ff137219 */ /* 0x000fe40000011614 */
[----:B------:R-:W-:-:S02]  /*2730*/  PLOP3.LUT P0, PT, P0, P1, PT, 0xf8, 0x8f ;  /* 0x00000000008f781c */ /* 0x000fc40000703f70 */
[----:B------:R-:W-:Y:S02]  /*2740*/  SHF.R.U32.HI R20, RZ, 0x1, R19 ;  /* 0x00000001ff147819 */ /* 0x000fe40000011613 */
[----:B------:R-:W-:-:S04]  /*2750*/  SEL R17, RZ, 0x1, !P0 ;  /* 0x00000001ff117807 */ /* 0x000fc80004000000 */
[----:B------:R-:W-:-:S04]  /*2760*/  LOP3.LUT R22, R17, 0x1, R20, 0xf8, !PT ;  /* 0x0000000111167812 */ /* 0x000fc800078ef814 */
[----:B------:R-:W-:-:S05]  /*2770*/  LOP3.LUT R19, R22, R19, RZ, 0xc0, !PT ;  /* 0x0000001316137212 */ /* 0x000fca00078ec0ff */
[----:B------:R-:W-:-:S05]  /*2780*/  IMAD.IADD R19, R20, 0x1, R19 ;  /* 0x0000000114137824 */ /* 0x000fca00078e0213 */
[----:B------:R-:W-:Y:S01]  /*2790*/  LOP3.LUT R16, R19, R16, RZ, 0xfc, !PT ;  /* 0x0000001013107212 */ /* 0x000fe200078efcff */
[----:B------:R-:W-:Y:S06]  /*27a0*/  BRA `(.L_x_70) ;  /* 0x0000000000347947 */ /* 0x000fec0003800000 */
.L_x_69:
[----:B------:R-:W-:-:S04]  /*27b0*/  LOP3.LUT R16, R16, 0x80000000, RZ, 0xc0, !PT ;  /* 0x8000000010107812 */ /* 0x000fc800078ec0ff */
[----:B------:R-:W-:Y:S01]  /*27c0*/  LOP3.LUT R16, R16, 0x7f800000, RZ, 0xfc, !PT ;  /* 0x7f80000010107812 */ /* 0x000fe200078efcff */
[----:B------:R-:W-:Y:S06]  /*27d0*/  BRA `(.L_x_70) ;  /* 0x0000000000287947 */ /* 0x000fec0003800000 */
.L_x_68:
[----:B------:R-:W-:Y:S01]  /*27e0*/  IMAD R16, R23, 0x800000, R16 ;  /* 0x0080000017107824 */ /* 0x000fe200078e0210 */
[----:B------:R-:W-:Y:S06]  /*27f0*/  BRA `(.L_x_70) ;  /* 0x0000000000207947 */ /* 0x000fec0003800000 */
.L_x_67:
[----:B------:R-:W-:-:S04]  /*2800*/  LOP3.LUT R16, R22, 0x80000000, R21, 0x48, !PT ;  /* 0x8000000016107812 */ /* 0x000fc800078e4815 */
[----:B------:R-:W-:Y:S01]  /*2810*/  LOP3.LUT R16, R16, 0x7f800000, RZ, 0xfc, !PT ;  /* 0x7f80000010107812 */ /* 0x000fe200078efcff */
[----:B------:R-:W-:Y:S06]  /*2820*/  BRA `(.L_x_70) ;  /* 0x0000000000147947 */ /* 0x000fec0003800000 */
.L_x_66:
[----:B------:R-:W-:Y:S01]  /*2830*/  LOP3.LUT R16, R22, 0x80000000, R21, 0x48, !PT ;  /* 0x8000000016107812 */ /* 0x000fe200078e4815 */
[----:B------:R-:W-:Y:S06]  /*2840*/  BRA `(.L_x_70) ;  /* 0x00000000000c7947 */ /* 0x000fec0003800000 */
.L_x_65:
[----:B------:R-:W0:Y:S01]  /*2850*/  MUFU.RSQ R16, -QNAN ;  /* 0xffc0000000107908 */ /* 0x000e220000001400 */
[----:B------:R-:W-:Y:S05]  /*2860*/  BRA `(.L_x_70) ;  /* 0x0000000000047947 */ /* 0x000fea0003800000 */
.L_x_64:
[----:B------:R-:W-:-:S07]  /*2870*/  FADD.FTZ R16, R16, R17 ;  /* 0x0000001110107221 */ /* 0x000fce0000010000 */
.L_x_70:
[----:B0-----:R-:W-:Y:S02]  /*2880*/  IMAD.MOV.U32 R19, RZ, RZ, R16 ;  /* 0x000000ffff137224 */ /* 0x001fe400078e0010 */
[----:B------:R-:W-:Y:S02]  /*2890*/  IMAD.MOV.U32 R16, RZ, RZ, R18 ;  /* 0x000000ffff107224 */ /* 0x000fe400078e0012 */
[----:B------:R-:W-:-:S04]  /*28a0*/  IMAD.MOV.U32 R17, RZ, RZ, 0x0 ;  /* 0x00000000ff117424 */ /* 0x000fc800078e00ff */
[----:B------:R-:W-:Y:S05]  /*28b0*/  RET.REL.NODEC R16 `(chop_batch_f32) ;  /* 0xffffffd410d07950 */ /* 0x000fea0003c3ffff */
.L_x_71:
        /* <DEDUP_REMOVED lines=12> */
.L_x_75:


//--------------------- .nv.shared.chop_many_series_one_param_f32 --------------------------
	.section	.nv.shared.chop_many_series_one_param_f32,"aw",@nobits
	.sectionflags	@""
	.align	16
	.zero		1024


//--------------------- .nv.shared.reserved.0     --------------------------
	.section	.nv.shared.reserved.0,"aw",@nobits
	.weak		__nv_reservedSMEM_offset_0_alias
	.size		__nv_reservedSMEM_offset_0_alias, 0, 64
	.other		__nv_reservedSMEM_offset_0_alias,@"STO_CUDA_RESERVED_SHARED STV_DEFAULT"
__nv_reservedSMEM_offset_0_alias:
	.zero		0
	.zero		64


//--------------------- .nv.shared.chop_batch_f32 --------------------------
	.section	.nv.shared.chop_batch_f32,"aw",@nobits
	.sectionflags	@""
	.align	16
	.zero		1024


//--------------------- .nv.constant0.chop_many_series_one_param_f32 --------------------------
	.section	.nv.constant0.chop_many_series_one_param_f32,"a",@progbits
	.sectionflags	@""
	.align	4
.nv.constant0.chop_many_series_one_param_f32:
	.zero		952


//--------------------- .nv.constant0.chop_batch_f32 --------------------------
	.section	.nv.constant0.chop_batch_f32,"a",@progbits
	.sectionflags	@""
	.align	4
.nv.constant0.chop_batch_f32:
	.zero		1016


//--------------------- SYMBOLS --------------------------

	.type		.nv.reservedSmem.offset0,@object
	.size		.nv.reservedSmem.offset0,0x4
	.type		.nv.reservedSmem.cap,@object
	.size		.nv.reservedSmem.cap,0x4
